	.target	sm_100a

	.elftype	@"ET_EXEC"


//--------------------- .note.nv.tkinfo           --------------------------
	.section	.note.nv.tkinfo,"",@"SHT_NOTE"
	.sectionflags	@"SHF_NOTE_NV_TKINFO"
	.tkinfo
        /*0018*/ 	.word	0x00000081
        /*0030*/ 	.string	""
        /*0030*/ 	.string	"ptxas-blackwell"
        /*0030*/ 	.string	"Cuda compilation tools, release 12.9, V12.9.86"
        /*0030*/ 	.string	"Build cuda_12.9.r12.9/compiler.36037853_0"
        /*0030*/ 	.string	"-v  -suppress-debug-info  -lineinfo  -arch sm_100a "



//--------------------- .note.nv.cuver            --------------------------
	.section	.note.nv.cuver,"",@"SHT_NOTE"
	.sectionflags	@"SHF_NOTE_NV_CUVER"
        /*0018*/ 	.short	0x0001
        /*001a*/ 	.short	0x0064
        /*001c*/ 	.short	0x0001
        /*001e*/ 	.short	0x0000
        /*0020*/ 	.short	0x0001
        /*0022*/ 	.short	0x0000


//--------------------- .nv.info                  --------------------------
	.section	.nv.info,"",@"SHT_CUDA_INFO"
	.align	4


	//----- nvinfo : EIATTR_REGCOUNT
	.align		4
        /*0000*/ 	.byte	0x04, 0x2f
        /*0002*/ 	.short	(.L_4 - .L_3)
	.align		4
.L_3:
        /*0004*/ 	.word	index@(gluon_tcgen05)
        /*0008*/ 	.word	0x00000047


	//----- nvinfo : EIATTR_FRAME_SIZE
	.align		4
.L_4:
        /*000c*/ 	.byte	0x04, 0x11
        /*000e*/ 	.short	(.L_6 - .L_5)
	.align		4
.L_5:
        /*0010*/ 	.word	index@($__internal_2_$__cuda_sm10x_tcgen05_guardrail_trap_unallocated_columns_being_dealloced)
        /*0014*/ 	.word	0x00000000


	//----- nvinfo : EIATTR_FRAME_SIZE
	.align		4
.L_6:
        /*0018*/ 	.byte	0x04, 0x11
        /*001a*/ 	.short	(.L_8 - .L_7)
	.align		4
.L_7:
        /*001c*/ 	.word	index@($__internal_1_$__cuda_sm10x_tcgen05_guardrail_trap_phase_invalid_during_alloc)
        /*0020*/ 	.word	0x00000000


	//----- nvinfo : EIATTR_FRAME_SIZE
	.align		4
.L_8:
        /*0024*/ 	.byte	0x04, 0x11
        /*0026*/ 	.short	(.L_10 - .L_9)
	.align		4
.L_9:
        /*0028*/ 	.word	index@($__internal_0_$__cuda_sm10x_tcgen05_guardrail_trap_col_being_dealloced_not_returned_by_alloc)
        /*002c*/ 	.word	0x00000000


	//----- nvinfo : EIATTR_FRAME_SIZE
	.align		4
.L_10:
        /*0030*/ 	.byte	0x04, 0x11
        /*0032*/ 	.short	(.L_12 - .L_11)
	.align		4
.L_11:
        /*0034*/ 	.word	index@(gluon_tcgen05)
        /*0038*/ 	.word	0x00000000


	//----- nvinfo : EIATTR_MIN_STACK_SIZE
	.align		4
.L_12:
        /*003c*/ 	.byte	0x04, 0x12
        /*003e*/ 	.short	(.L_14 - .L_13)
	.align		4
.L_13:
        /*0040*/ 	.word	index@(gluon_tcgen05)
        /*0044*/ 	.word	0x00000000
.L_14:


//--------------------- .nv.info.gluon_tcgen05    --------------------------
	.section	.nv.info.gluon_tcgen05,"",@"SHT_CUDA_INFO"
	.sectionflags	@""
	.align	4


	//----- nvinfo : EIATTR_CUDA_API_VERSION
	.align		4
        /*0000*/ 	.byte	0x04, 0x37
        /*0002*/ 	.short	(.L_16 - .L_15)
.L_15:
        /*0004*/ 	.word	0x00000081


	//----- nvinfo : EIATTR_KPARAM_INFO
	.align		4
.L_16:
        /*0008*/ 	.byte	0x04, 0x17
        /*000a*/ 	.short	(.L_18 - .L_17)
.L_17:
        /*000c*/ 	.word	0x00000000
        /*0010*/ 	.short	0x000a
        /*0012*/ 	.short	0x0048
        /*0014*/ 	.byte	0x00, 0xf4, 0x21, 0x00


	//----- nvinfo : EIATTR_KPARAM_INFO
	.align		4
.L_18:
        /*0018*/ 	.byte	0x04, 0x17
        /*001a*/ 	.short	(.L_20 - .L_19)
.L_19:
        /*001c*/ 	.word	0x00000000
        /*0020*/ 	.short	0x0009
        /*0022*/ 	.short	0x0040
        /*0024*/ 	.byte	0x00, 0xf4, 0x21, 0x00


	//----- nvinfo : EIATTR_KPARAM_INFO
	.align		4
.L_20:
        /*0028*/ 	.byte	0x04, 0x17
        /*002a*/ 	.short	(.L_22 - .L_21)
.L_21:
        /*002c*/ 	.word	0x00000000
        /*0030*/ 	.short	0x0008
        /*0032*/ 	.short	0x0038
        /*0034*/ 	.byte	0x00, 0xf0, 0x21, 0x00


	//----- nvinfo : EIATTR_KPARAM_INFO
	.align		4
.L_22:
        /*0038*/ 	.byte	0x04, 0x17
        /*003a*/ 	.short	(.L_24 - .L_23)
.L_23:
        /*003c*/ 	.word	0x00000000
        /*0040*/ 	.short	0x0007
        /*0042*/ 	.short	0x0030
        /*0044*/ 	.byte	0x00, 0xf0, 0x21, 0x00


	//----- nvinfo : EIATTR_KPARAM_INFO
	.align		4
.L_24:
        /*0048*/ 	.byte	0x04, 0x17
        /*004a*/ 	.short	(.L_26 - .L_25)
.L_25:
        /*004c*/ 	.word	0x00000000
        /*0050*/ 	.short	0x0006
        /*0052*/ 	.short	0x0028
        /*0054*/ 	.byte	0x00, 0xf0, 0x21, 0x00


	//----- nvinfo : EIATTR_KPARAM_INFO
	.align		4
.L_26:
        /*0058*/ 	.byte	0x04, 0x17
        /*005a*/ 	.short	(.L_28 - .L_27)
.L_27:
        /*005c*/ 	.word	0x00000000
        /*0060*/ 	.short	0x0005
        /*0062*/ 	.short	0x0020
        /*0064*/ 	.byte	0x00, 0xf0, 0x11, 0x00


	//----- nvinfo : EIATTR_KPARAM_INFO
	.align		4
.L_28:
        /*0068*/ 	.byte	0x04, 0x17
        /*006a*/ 	.short	(.L_30 - .L_29)
.L_29:
        /*006c*/ 	.word	0x00000000
        /*0070*/ 	.short	0x0004
        /*0072*/ 	.short	0x001c
        /*0074*/ 	.byte	0x00, 0xf0, 0x11, 0x00


	//----- nvinfo : EIATTR_KPARAM_INFO
	.align		4
.L_30:
        /*0078*/ 	.byte	0x04, 0x17
        /*007a*/ 	.short	(.L_32 - .L_31)
.L_31:
        /*007c*/ 	.word	0x00000000
        /*0080*/ 	.short	0x0003
        /*0082*/ 	.short	0x0018
        /*0084*/ 	.byte	0x00, 0xf0, 0x11, 0x00


	//----- nvinfo : EIATTR_KPARAM_INFO
	.align		4
.L_32:
        /*0088*/ 	.byte	0x04, 0x17
        /*008a*/ 	.short	(.L_34 - .L_33)
.L_33:
        /*008c*/ 	.word	0x00000000
        /*0090*/ 	.short	0x0002
        /*0092*/ 	.short	0x0010
        /*0094*/ 	.byte	0x00, 0xf4, 0x21, 0x00


	//----- nvinfo : EIATTR_KPARAM_INFO
	.align		4
.L_34:
        /*0098*/ 	.byte	0x04, 0x17
        /*009a*/ 	.short	(.L_36 - .L_35)
.L_35:
        /*009c*/ 	.word	0x00000000
        /*00a0*/ 	.short	0x0001
        /*00a2*/ 	.short	0x0008
        /*00a4*/ 	.byte	0x00, 0xf4, 0x21, 0x00


	//----- nvinfo : EIATTR_KPARAM_INFO
	.align		4
.L_36:
        /*00a8*/ 	.byte	0x04, 0x17
        /*00aa*/ 	.short	(.L_38 - .L_37)
.L_37:
        /*00ac*/ 	.word	0x00000000
        /*00b0*/ 	.short	0x0000
        /*00b2*/ 	.short	0x0000
        /*00b4*/ 	.byte	0x00, 0xf4, 0x21, 0x00


	//----- nvinfo : EIATTR_AT_ENTRY_FRAGMENTS
	.align		4
.L_38:
        /*00b8*/ 	.byte	0x04, 0x4f
        /*00ba*/ 	.short	(.L_40 - .L_39)


	//   ....[0]....
.L_39:
        /*00bc*/ 	.word	0x00000004


	//----- nvinfo : EIATTR_RESERVED_SMEM_USED
	.align		4
.L_40:
        /*00c0*/ 	.byte	0x01, 0x41
	.zero		2


	//----- nvinfo : EIATTR_SPARSE_MMA_MASK
	.align		4
        /*00c4*/ 	.byte	0x03, 0x50
        /*00c6*/ 	.short	0x0000


	//----- nvinfo : EIATTR_TCGEN05_1CTA_USED
	.align		4
        /*00c8*/ 	.byte	0x01, 0x51
	.zero		2


	//----- nvinfo : EIATTR_MAXREG_COUNT
	.align		4
        /*00cc*/ 	.byte	0x03, 0x1b
        /*00ce*/ 	.short	0x00ff


	//----- nvinfo : EIATTR_NUM_BARRIERS
	.align		4
        /*00d0*/ 	.byte	0x02, 0x4c
        /*00d2*/ 	.byte	0x01
	.zero		1


	//----- nvinfo : EIATTR_INT_WARP_WIDE_INSTR_OFFSETS
	.align		4
        /*00d4*/ 	.byte	0x04, 0x31
        /*00d6*/ 	.short	(.L_42 - .L_41)


	//   ....[0]....
.L_41:
        /*00d8*/ 	.word	0x00001740


	//   ....[1]....
        /*00dc*/ 	.word	0x00001760


	//   ....[2]....
        /*00e0*/ 	.word	0x000017f0


	//   ....[3]....
        /*00e4*/ 	.word	0x000019d0


	//   ....[4]....
        /*00e8*/ 	.word	0x000019e0


	//   ....[5]....
        /*00ec*/ 	.word	0x00001a40


	//   ....[6]....
        /*00f0*/ 	.word	0x00001a50


	//   ....[7]....
        /*00f4*/ 	.word	0x00001cb0


	//   ....[8]....
        /*00f8*/ 	.word	0x00001cc0


	//   ....[9]....
        /*00fc*/ 	.word	0x00001e50


	//   ....[10]....
        /*0100*/ 	.word	0x00001e80


	//   ....[11]....
        /*0104*/ 	.word	0x00001ea0


	//   ....[12]....
        /*0108*/ 	.word	0x00001ee0


	//   ....[13]....
        /*010c*/ 	.word	0x00002110


	//   ....[14]....
        /*0110*/ 	.word	0x00002120


	//   ....[15]....
        /*0114*/ 	.word	0x00002430


	//   ....[16]....
        /*0118*/ 	.word	0x00002440


	//   ....[17]....
        /*011c*/ 	.word	0x00002930


	//   ....[18]....
        /*0120*/ 	.word	0x00002980


	//----- nvinfo : EIATTR_COOP_GROUP_MASK_REGIDS
	.align		4
.L_42:
        /*0124*/ 	.byte	0x04, 0x29
        /*0126*/ 	.short	(.L_44 - .L_43)


	//   ....[0]....
.L_43:
        /*0128*/ 	.word	0xffffffff


	//   ....[1]....
        /*012c*/ 	.word	0xffffffff


	//   ....[2]....
        /*0130*/ 	.word	0xffffffff


	//   ....[3]....
        /*0134*/ 	.word	0xffffffff


	//   ....[4]....
        /*0138*/ 	.word	0xffffffff


	//   ....[5]....
        /*013c*/ 	.word	0xffffffff


	//   ....[6]....
        /*0140*/ 	.word	0xffffffff


	//   ....[7]....
        /*0144*/ 	.word	0xffffffff


	//   ....[8]....
        /*0148*/ 	.word	0xffffffff


	//   ....[9]....
        /*014c*/ 	.word	0xffffffff


	//----- nvinfo : EIATTR_COOP_GROUP_INSTR_OFFSETS
	.align		4
.L_44:
        /*0150*/ 	.byte	0x04, 0x28
        /*0152*/ 	.short	(.L_46 - .L_45)


	//   ....[0]....
.L_45:
        /*0154*/ 	.word	0x00000050


	//   ....[1]....
        /*0158*/ 	.word	0x00000310


	//   ....[2]....
        /*015c*/ 	.word	0x00000500


	//   ....[3]....
        /*0160*/ 	.word	0x000009c0


	//   ....[4]....
        /*0164*/ 	.word	0x00000b00


	//   ....[5]....
        /*0168*/ 	.word	0x00000fb0


	//   ....[6]....
        /*016c*/ 	.word	0x000010f0


	//   ....[7]....
        /*0170*/ 	.word	0x000015e0


	//   ....[8]....
        /*0174*/ 	.word	0x000027c0


	//   ....[9]....
        /*0178*/ 	.word	0x00002a30


	//----- nvinfo : EIATTR_VRC_CTA_INIT_COUNT
	.align		4
.L_46:
        /*017c*/ 	.byte	0x02, 0x4a
        /*017e*/ 	.byte	0x80
	.zero		1


	//----- nvinfo : EIATTR_MBARRIER_INSTR_OFFSETS
	.align		4
        /*0180*/ 	.byte	0x04, 0x39
        /*0182*/ 	.short	(.L_48 - .L_47)


	//   ....[0]....
.L_47:
        /*0184*/ 	.word	0x00001810
        /*0188*/ 	.word	0x000000ff
        /*018c*/ 	.word	0x00006000
        /*0190*/ 	.short	0x0100
        /*0192*/ 	.byte	0x0c
	.zero		1


	//   ....[1]....
        /*0194*/ 	.word	0x00001820
        /*0198*/ 	.word	0x000000ff
        /*019c*/ 	.word	0x00006010
        /*01a0*/ 	.short	0x0100
        /*01a2*/ 	.byte	0x0c
	.zero		1


	//   ....[2]....
        /*01a4*/ 	.word	0x000018d0
        /*01a8*/ 	.word	0x000000ff
        /*01ac*/ 	.word	0x00006008
        /*01b0*/ 	.short	0x0100
        /*01b2*/ 	.byte	0x0c
	.zero		1


	//   ....[3]....
        /*01b4*/ 	.word	0x000018e0
        /*01b8*/ 	.word	0x000000ff
        /*01bc*/ 	.word	0x00006018
        /*01c0*/ 	.short	0x0100
        /*01c2*/ 	.byte	0x0c
	.zero		1


	//   ....[4]....
        /*01c4*/ 	.word	0x00001ae0
        /*01c8*/ 	.word	0x000000ff
        /*01cc*/ 	.word	0x00006000
        /*01d0*/ 	.short	0x010a
        /*01d2*/ 	.byte	0x0c
	.zero		1


	//   ....[5]....
        /*01d4*/ 	.word	0x00001d10
        /*01d8*/ 	.word	0x000000ff
        /*01dc*/ 	.word	0x00006010
        /*01e0*/ 	.short	0x010a
        /*01e2*/ 	.byte	0x0c
	.zero		1


	//   ....[6]....
        /*01e4*/ 	.word	0x00001f60
        /*01e8*/ 	.word	0x000000ff
        /*01ec*/ 	.word	0x00006000
        /*01f0*/ 	.short	0x010a
        /*01f2*/ 	.byte	0x12
	.zero		1


	//   ....[7]....
        /*01f4*/ 	.word	0x00002160
        /*01f8*/ 	.word	0x000000ff
        /*01fc*/ 	.word	0x00006010
        /*0200*/ 	.short	0x010a
        /*0202*/ 	.byte	0x12
	.zero		1


	//   ....[8]....
        /*0204*/ 	.word	0x00002230
        /*0208*/ 	.word	0x000000ff
        /*020c*/ 	.word	0x00006000
        /*0210*/ 	.short	0x0108
        /*0212*/ 	.byte	0x0c
	.zero		1


	//   ....[9]....
        /*0214*/ 	.word	0x00002240
        /*0218*/ 	.word	0x000000ff
        /*021c*/ 	.word	0x00006010
        /*0220*/ 	.short	0x0108
        /*0222*/ 	.byte	0x0c
	.zero		1


	//   ....[10]....
        /*0224*/ 	.word	0x00002290
        /*0228*/ 	.word	0x000000ff
        /*022c*/ 	.word	0x00006008
        /*0230*/ 	.short	0x0108
        /*0232*/ 	.byte	0x0c
	.zero		1


	//   ....[11]....
        /*0234*/ 	.word	0x000022a0
        /*0238*/ 	.word	0x000000ff
        /*023c*/ 	.word	0x00006018
        /*0240*/ 	.short	0x0108
        /*0242*/ 	.byte	0x0c
	.zero		1


	//   ....[12]....
        /*0244*/ 	.word	0x00002a50
        /*0248*/ 	.word	0x000000ff
        /*024c*/ 	.word	0x00006000
        /*0250*/ 	.short	0x010a
        /*0252*/ 	.byte	0x0c
	.zero		1


	//   ....[13]....
        /*0254*/ 	.word	0x00002a80
        /*0258*/ 	.word	0x000000ff
        /*025c*/ 	.word	0x00006010
        /*0260*/ 	.short	0x010a
        /*0262*/ 	.byte	0x0c
	.zero		1


	//   ....[14]....
        /*0264*/ 	.word	0x00002ab0
        /*0268*/ 	.word	0x000000ff
        /*026c*/ 	.word	0x00006000
        /*0270*/ 	.short	0x010a
        /*0272*/ 	.byte	0x12
	.zero		1


	//   ....[15]....
        /*0274*/ 	.word	0x00002ae0
        /*0278*/ 	.word	0x000000ff
        /*027c*/ 	.word	0x00006010
        /*0280*/ 	.short	0x010a
        /*0282*/ 	.byte	0x12
	.zero		1


	//----- nvinfo : EIATTR_NUM_MBARRIERS
	.align		4
.L_48:
        /*0284*/ 	.byte	0x03, 0x38
        /*0286*/ 	.short	0x0004


	//----- nvinfo : EIATTR_EXIT_INSTR_OFFSETS
	.align		4
        /*0288*/ 	.byte	0x04, 0x1c
        /*028a*/ 	.short	(.L_50 - .L_49)


	//   ....[0]....
.L_49:
        /*028c*/ 	.word	0x00002a40


	//----- nvinfo : EIATTR_REQNTID
	.align		4
.L_50:
        /*0290*/ 	.byte	0x04, 0x10
        /*0292*/ 	.short	(.L_52 - .L_51)
.L_51:
        /*0294*/ 	.word	0x00000080
        /*0298*/ 	.word	0x00000001
        /*029c*/ 	.word	0x00000001


	//----- nvinfo : EIATTR_CRS_STACK_SIZE
	.align		4
.L_52:
        /*02a0*/ 	.byte	0x04, 0x1e
        /*02a2*/ 	.short	(.L_54 - .L_53)
.L_53:
        /*02a4*/ 	.word	0x00000000


	//----- nvinfo : EIATTR_CBANK_PARAM_SIZE
	.align		4
.L_54:
        /*02a8*/ 	.byte	0x03, 0x19
        /*02aa*/ 	.short	0x0050


	//----- nvinfo : EIATTR_PARAM_CBANK
	.align		4
        /*02ac*/ 	.byte	0x04, 0x0a
        /*02ae*/ 	.short	(.L_56 - .L_55)
	.align		4
.L_55:
        /*02b0*/ 	.word	index@(.nv.constant0.gluon_tcgen05)
        /*02b4*/ 	.short	0x0380
        /*02b6*/ 	.short	0x0050


	//----- nvinfo : EIATTR_SW_WAR
	.align		4
.L_56:
        /*02b8*/ 	.byte	0x04, 0x36
        /*02ba*/ 	.short	(.L_58 - .L_57)
.L_57:
        /*02bc*/ 	.word	0x00000008
.L_58:


//--------------------- .nv.compat                --------------------------
	.section	.nv.compat,"",@"SHT_CUDA_COMPAT_INFO"
	.align	4
        /*0000*/ 	.byte	0x02, 0x02, 0x02, 0x00, 0x02, 0x05, 0x05, 0x00, 0x02, 0x03, 0x03, 0x00, 0x02, 0x06, 0x01, 0x00


//--------------------- .nv.callgraph             --------------------------
	.section	.nv.callgraph,"",@"SHT_CUDA_CALLGRAPH"
	.align	4
	.sectionentsize	8
	.align		4
        /*0000*/ 	.word	0x00000000
	.align		4
        /*0004*/ 	.word	0xffffffff
	.align		4
        /*0008*/ 	.word	0x00000000
	.align		4
        /*000c*/ 	.word	0xfffffffe
	.align		4
        /*0010*/ 	.word	0x00000000
	.align		4
        /*0014*/ 	.word	0xfffffffd
	.align		4
        /*0018*/ 	.word	0x00000000
	.align		4
        /*001c*/ 	.word	0xfffffffc


//--------------------- .text.gluon_tcgen05       --------------------------
	.section	.text.gluon_tcgen05,"ax",@progbits
	.align	128
        .global         gluon_tcgen05
        .type           gluon_tcgen05,@function
        .size           gluon_tcgen05,(.L_x_77 - gluon_tcgen05)
        .other          gluon_tcgen05,@"STO_CUDA_ENTRY STV_DEFAULT"
gluon_tcgen05:
.text.gluon_tcgen05:
[----:B------:R-:W1:Y:S01]  /*0000*/  LDC R1, c[0x0][0x37c] ;  /* 0x0000df00ff017b82 */ /* 0x000e620000000800 */
[----:B------:R-:W2:Y:S02]  /*0010*/  S2R R0, SR_TID.X ;  /* 0x0000000000007919 */ /* 0x000ea40000002100 */
[----:B--2---:R-:W-:-:S13]  /*0020*/  ISETP.GE.U32.AND P2, PT, R0, 0x20, PT ;  /* 0x000000200000780c */ /* 0x004fda0003f46070 */
[----:B------:R-:W-:Y:S05]  /*0030*/  @P2 BRA `(.L_x_0) ;  /* 0x0000000000b82947 */ /* 0x000fea0003800000 */
[----:B------:R-:W2:Y:S01]  /*0040*/  S2UR UR6, SR_CgaCtaId ;  /* 0x00000000000679c3 */ /* 0x000ea20000008800 */
[----:B------:R-:W-:Y:S01]  /*0050*/  NOP ;  /* 0x0000000000007918 */ /* 0x000fe20000000000 */
[----:B------:R-:W-:Y:S02]  /*0060*/  UMOV UR4, 0x40 ;  /* 0x0000004000047882 */ /* 0x000fe40000000000 */
[----:B--2---:R-:W-:-:S09]  /*0070*/  ULEA UR4, UR6, UR4, 0x18 ;  /* 0x0000000406047291 */ /* 0x004fd2000f8ec0ff */
[----:B------:R-:W2:Y:S01]  /*0080*/  LDS.U8 R2, [UR4] ;  /* 0x00000004ff027984 */ /* 0x000ea20008000000 */
[----:B------:R-:W-:Y:S02]  /*0090*/  UMOV UR4, 0x400 ;  /* 0x0000040000047882 */ /* 0x000fe40000000000 */
[----:B------:R-:W-:Y:S01]  /*00a0*/  ULEA UR4, UR6, UR4, 0x18 ;  /* 0x0000000406047291 */ /* 0x000fe2000f8ec0ff */
[----:B--2---:R-:W-:-:S13]  /*00b0*/  ISETP.NE.AND P0, PT, R2, RZ, PT ;  /* 0x000000ff0200720c */ /* 0x004fda0003f05270 */
[----:B------:R-:W-:Y:S05]  /*00c0*/  @P0 BRA `(.L_x_1) ;  /* 0x00000000007c0947 */ /* 0x000fea0003800000 */
[----:B------:R-:W-:-:S13]  /*00d0*/  ELECT P0, URZ, PT ;  /* 0x0000000000ff782f */ /* 0x000fda0003800000 */
[----:B------:R-:W-:Y:S05]  /*00e0*/  @!P0 BRA `(.L_x_2) ;  /* 0x0000000000848947 */ /* 0x000fea0003800000 */
[----:B------:R-:W-:Y:S01]  /*00f0*/  UMOV UR5, 0x4 ;  /* 0x0000000400057882 */ /* 0x000fe20000000000 */
[----:B------:R-:W-:Y:S02]  /*0100*/  IMAD.MOV.U32 R5, RZ, RZ, 0x1 ;  /* 0x00000001ff057424 */ /* 0x000fe400078e00ff */
[----:B------:R-:W-:Y:S02]  /*0110*/  IMAD.MOV.U32 R3, RZ, RZ, 0xf ;  /* 0x0000000fff037424 */ /* 0x000fe400078e00ff */
[----:B------:R-:W-:Y:S04]  /*0120*/  DEPBAR.LE SB2, 0x36 ;  /* 0x0000ad800000791a */ /* 0x000fe80000000000 */
[----:B------:R-:W2:Y:S02]  /*0130*/  UTCATOMSWS.FIND_AND_SET.ALIGN UP0, UR5, UR5 ;  /* 0x00000005000575e3 */ /* 0x000ea40008000800 */
[----:B--2---:R-:W-:-:S04]  /*0140*/  PLOP3.LUT P0, PT, PT, PT, UP0, 0x80, 0x8 ;  /* 0x000000000008781c */ /* 0x004fc80003f0f008 */
[----:B------:R-:W-:-:S04]  /*0150*/  SEL R2, RZ, 0xffffffff, !P0 ;  /* 0xffffffffff027807 */ /* 0x000fc80004000000 */
[----:B------:R-:W-:Y:S01]  /*0160*/  ISETP.NE.AND P0, PT, R2, RZ, PT ;  /* 0x000000ff0200720c */ /* 0x000fe20003f05270 */
[----:B------:R-:W-:-:S12]  /*0170*/  IMAD.U32 R2, RZ, RZ, UR5 ;  /* 0x00000005ff027e24 */ /* 0x000fd8000f8e00ff */
[----:B------:R-:W-:Y:S05]  /*0180*/  @P0 BRA `(.L_x_3) ;  /* 0x0000000000240947 */ /* 0x000fea0003800000 */
.L_x_4:
[----:B------:R-:W-:Y:S05]  /*0190*/  NANOSLEEP 0x64 ;  /* 0x000000640000795d */ /* 0x000fea0003800000 */
[----:B------:R-:W-:-:S05]  /*01a0*/  UMOV UR5, 0x4 ;  /* 0x0000000400057882 */ /* 0x000fca0000000000 */
[----:B------:R-:W-:Y:S04]  /*01b0*/  DEPBAR.LE SB2, 0x36 ;  /* 0x0000ad800000791a */ /* 0x000fe80000000000 */
[----:B------:R-:W2:Y:S02]  /*01c0*/  UTCATOMSWS.FIND_AND_SET.ALIGN UP0, UR5, UR5 ;  /* 0x00000005000575e3 */ /* 0x000ea40008000800 */
[----:B--2---:R-:W-:-:S04]  /*01d0*/  PLOP3.LUT P0, PT, PT, PT, UP0, 0x80, 0x8 ;  /* 0x000000000008781c */ /* 0x004fc80003f0f008 */
[----:B------:R-:W-:-:S04]  /*01e0*/  SEL R2, RZ, 0xffffffff, !P0 ;  /* 0xffffffffff027807 */ /* 0x000fc80004000000 */
[----:B------:R-:W-:Y:S01]  /*01f0*/  ISETP.NE.AND P0, PT, R2, RZ, PT ;  /* 0x000000ff0200720c */ /* 0x000fe20003f05270 */
[----:B------:R-:W-:-:S12]  /*0200*/  IMAD.U32 R2, RZ, RZ, UR5 ;  /* 0x00000005ff027e24 */ /* 0x000fd8000f8e00ff */
[----:B------:R-:W-:Y:S05]  /*0210*/  @!P0 BRA `(.L_x_4) ;  /* 0xfffffffc00dc8947 */ /* 0x000fea000383ffff */
.L_x_3:
[C---:B------:R-:W-:Y:S01]  /*0220*/  VIADD R4, R2.reuse, 0x10 ;  /* 0x0000001002047836 */ /* 0x040fe20000000000 */
[----:B------:R-:W-:Y:S01]  /*0230*/  UMOV UR5, 0x50 ;  /* 0x0000005000057882 */ /* 0x000fe20000000000 */
[----:B------:R-:W-:Y:S01]  /*0240*/  SHF.L.U32 R3, R3, R2, RZ ;  /* 0x0000000203037219 */ /* 0x000fe200000006ff */
[----:B------:R-:W-:Y:S01]  /*0250*/  ULEA UR5, UR6, UR5, 0x18 ;  /* 0x0000000506057291 */ /* 0x000fe2000f8ec0ff */
[----:B------:R-:W-:Y:S01]  /*0260*/  IMAD.SHL.U32 R2, R2, 0x20, RZ ;  /* 0x0000002002027824 */ /* 0x000fe200078e00ff */
[----:B------:R-:W-:-:S04]  /*0270*/  SHF.L.U32 R4, R5, R4, RZ ;  /* 0x0000000405047219 */ /* 0x000fc800000006ff */
[----:B------:R-:W-:-:S05]  /*0280*/  LOP3.LUT R3, R4, R3, RZ, 0xfc, !PT ;  /* 0x0000000304037212 */ /* 0x000fca00078efcff */
[----:B------:R2:W-:Y:S04]  /*0290*/  ATOMS.OR RZ, [UR5], R3 ;  /* 0x00000003ffff798c */ /* 0x0005e8000b000005 */
[----:B------:R2:W-:Y:S01]  /*02a0*/  STS [UR4], R2 ;  /* 0x00000002ff007988 */ /* 0x0005e20008000804 */
[----:B------:R-:W-:Y:S05]  /*02b0*/  BRA `(.L_x_2) ;  /* 0x0000000000107947 */ /* 0x000fea0003800000 */
.L_x_1:
[----:B------:R-:W-:Y:S01]  /*02c0*/  IMAD.MOV.U32 R3, RZ, RZ, -0x1 ;  /* 0xffffffffff037424 */ /* 0x000fe200078e00ff */
[----:B------:R-:W-:-:S04]  /*02d0*/  MOV R2, 0x300 ;  /* 0x0000030000027802 */ /* 0x000fc80000000f00 */
[----:B------:R2:W-:Y:S03]  /*02e0*/  STS [UR4], R3 ;  /* 0x00000003ff007988 */ /* 0x0005e60008000804 */
[----:B-12---:R-:W-:Y:S05]  /*02f0*/  CALL.REL.NOINC `($__internal_1_$__cuda_sm10x_tcgen05_guardrail_trap_phase_invalid_during_alloc) ;  /* 0x0000002800107944 */ /* 0x006fea0003c00000 */
.L_x_2:
[----:B------:R-:W-:Y:S05]  /*0300*/  WARPSYNC.ALL ;  /* 0x0000000000007948 */ /* 0x000fea0003800000 */
[----:B------:R-:W-:Y:S01]  /*0310*/  NOP ;  /* 0x0000000000007918 */ /* 0x000fe20000000000 */
.L_x_0:
[----:B------:R-:W3:Y:S08]  /*0320*/  S2UR UR4, SR_CgaCtaId ;  /* 0x00000000000479c3 */ /* 0x000ef00000008800 */
[----:B------:R-:W-:Y:S01]  /*0330*/  BAR.SYNC.DEFER_BLOCKING 0x0 ;  /* 0x0000000000007b1d */ /* 0x000fe20000010000 */
[----:B------:R-:W-:-:S05]  /*0340*/  LOP3.LUT R68, R0, 0x7f, RZ, 0xc0, !PT ;  /* 0x0000007f00447812 */ /* 0x000fca00078ec0ff */
[----:B------:R-:W-:Y:S02]  /*0350*/  UMOV UR12, 0x400 ;  /* 0x00000400000c7882 */ /* 0x000fe40000000000 */
[----:B--2---:R-:W2:Y:S08]  /*0360*/  LDC R3, c[0x0][0x398] ;  /* 0x0000e600ff037b82 */ /* 0x004eb00000000800 */
[----:B------:R-:W4:Y:S01]  /*0370*/  LDC R12, c[0x0][0x3a0] ;  /* 0x0000e800ff0c7b82 */ /* 0x000f220000000800 */
[----:B---3--:R-:W-:-:S07]  /*0380*/  ULEA UR12, UR4, UR12, 0x18 ;  /* 0x0000000c040c7291 */ /* 0x008fce000f8ec0ff */
[----:B------:R-:W3:Y:S02]  /*0390*/  S2UR UR16, SR_CTAID.Y ;  /* 0x00000000001079c3 */ /* 0x000ee40000002600 */
[----:B------:R-:W5:Y:S06]  /*03a0*/  LDS R4, [UR12] ;  /* 0x0000000cff047984 */ /* 0x000f6c0008000800 */
[----:B------:R-:W-:Y:S06]  /*03b0*/  BAR.SYNC.DEFER_BLOCKING 0x0 ;  /* 0x0000000000007b1d */ /* 0x000fec0000010000 */
[----:B------:R-:W-:Y:S05]  /*03c0*/  @P2 BRA `(.L_x_5) ;  /* 0x0000000000182947 */ /* 0x000fea0003800000 */
[----:B------:R-:W-:Y:S01]  /*03d0*/  ELECT P0, URZ, PT ;  /* 0x0000000000ff782f */ /* 0x000fe20003800000 */
[----:B------:R-:W-:Y:S01]  /*03e0*/  IMAD.MOV.U32 R2, RZ, RZ, 0x1 ;  /* 0x00000001ff027424 */ /* 0x000fe200078e00ff */
[----:B------:R-:W-:Y:S01]  /*03f0*/  UMOV UR5, 0x40 ;  /* 0x0000004000057882 */ /* 0x000fe20000000000 */
[----:B------:R-:W-:Y:S01]  /*0400*/  UVIRTCOUNT.DEALLOC.SMPOOL 0x80 ;  /* 0x000000800000784c */ /* 0x000fe20000000000 */
[----:B------:R-:W-:-:S09]  /*0410*/  ULEA UR5, UR4, UR5, 0x18 ;  /* 0x0000000504057291 */ /* 0x000fd2000f8ec0ff */
[----:B------:R5:W-:Y:S03]  /*0420*/  @P0 STS.U8 [UR5], R2 ;  /* 0x00000002ff000988 */ /* 0x000be60008000005 */
.L_x_5:
[----:B------:R-:W5:Y:S01]  /*0430*/  S2UR UR4, SR_CTAID.Z ;  /* 0x00000000000479c3 */ /* 0x000f620000002700 */
[----:B------:R-:W4:Y:S01]  /*0440*/  LDCU UR5, c[0x0][0x370] ;  /* 0x00006e00ff0577ac */ /* 0x000f220008000800 */
[C---:B------:R-:W-:Y:S01]  /*0450*/  ISETP.GE.U32.AND P0, PT, R68.reuse, 0x20, PT ;  /* 0x000000204400780c */ /* 0x040fe20003f06070 */
[----:B--2--5:R-:W-:Y:S01]  /*0460*/  VIADD R2, R3, 0xffffffff ;  /* 0xffffffff03027836 */ /* 0x024fe20000000000 */
[C---:B------:R-:W-:Y:S01]  /*0470*/  ISETP.NE.U32.AND P3, PT, R68.reuse, RZ, PT ;  /* 0x000000ff4400720c */ /* 0x040fe20003f65070 */
[----:B------:R-:W2:Y:S01]  /*0480*/  LDCU UR6, c[0x0][0x374] ;  /* 0x00006e80ff0677ac */ /* 0x000ea20008000800 */
[----:B------:R-:W-:Y:S01]  /*0490*/  LEA R13, R68, UR12, 0x2 ;  /* 0x0000000c440d7c11 */ /* 0x000fe2000f8e10ff */
[----:B----4-:R-:W-:Y:S01]  /*04a0*/  VIADD R10, R12, 0xffffffff ;  /* 0xffffffff0c0a7836 */ /* 0x010fe20000000000 */
[----:B------:R-:W4:Y:S01]  /*04b0*/  S2UR UR7, SR_CTAID.X ;  /* 0x00000000000779c3 */ /* 0x000f220000002500 */
[----:B------:R-:W5:Y:S01]  /*04c0*/  LDCU.64 UR14, c[0x0][0x3c0] ;  /* 0x00007800ff0e77ac */ /* 0x000f620008000a00 */
[----:B------:R-:W-:Y:S01]  /*04d0*/  R2UR UR24, R4 ;  /* 0x00000000041872ca */ /* 0x000fe200000e0000 */
[----:B------:R-:W-:Y:S04]  /*04e0*/  BSSY.RECONVERGENT B0, `(.L_x_6) ;  /* 0x0000011000007945 */ /* 0x000fe80003800200 */
[----:B------:R3:W-:Y:S01]  /*04f0*/  @!P0 STS [R13], RZ ;  /* 0x000000ff0d008388 */ /* 0x0007e20000000800 */
[----:B------:R-:W-:-:S03]  /*0500*/  NOP ;  /* 0x0000000000007918 */ /* 0x000fc60000000000 */
[----:B------:R3:W-:Y:S02]  /*0510*/  @!P3 STS [UR12+0x24], R2 ;  /* 0x00002402ff00b988 */ /* 0x0007e4000800080c */
[----:B--23--:R-:W-:Y:S02]  /*0520*/  UIMAD UR4, UR4, UR6, UR16 ;  /* 0x00000006040472a4 */ /* 0x00cfe4000f8e0210 */
[----:B------:R2:W-:Y:S02]  /*0530*/  @!P3 STS [UR12+0x20], R10 ;  /* 0x0000200aff00b988 */ /* 0x0005e4000800080c */
[----:B----4-:R-:W-:-:S04]  /*0540*/  UIMAD UR4, UR4, UR5, UR7 ;  /* 0x00000005040472a4 */ /* 0x010fc8000f8e0207 */
[----:B------:R-:W-:-:S04]  /*0550*/  UIMAD UR4, UR4, 0x180, URZ ;  /* 0x00000180040478a4 */ /* 0x000fc8000f8e02ff */
[----:B-----5:R-:W-:-:S04]  /*0560*/  UIADD3 UR20, UP0, UPT, UR4, UR14, URZ ;  /* 0x0000000e04147290 */ /* 0x020fc8000ff1e0ff */
[----:B------:R-:W-:Y:S01]  /*0570*/  ULEA.HI.X.SX32 UR21, UR4, UR15, 0x1, UP0 ;  /* 0x0000000f04157291 */ /* 0x000fe200080f0eff */
[----:B--2---:R-:W-:Y:S11]  /*0580*/  @P3 BRA `(.L_x_7) ;  /* 0x0000000000183947 */ /* 0x004ff60003800000 */
[----:B------:R-:W2:Y:S01]  /*0590*/  LDS R3, [UR12+0x8] ;  /* 0x0000080cff037984 */ /* 0x000ea20008000800 */
[----:B------:R-:W3:Y:S01]  /*05a0*/  LDC.64 R6, c[0x0][0x380] ;  /* 0x0000e000ff067b82 */ /* 0x000ee20000000a00 */
[----:B------:R-:W-:Y:S02]  /*05b0*/  IMAD.MOV.U32 R4, RZ, RZ, 0x70 ;  /* 0x00000070ff047424 */ /* 0x000fe400078e00ff */
[----:B---3--:R3:W-:Y:S03]  /*05c0*/  STS.64 [UR12], R6 ;  /* 0x00000006ff007988 */ /* 0x0087e60008000a0c */
[----:B--2---:R-:W-:-:S05]  /*05d0*/  LOP3.LUT R3, R3, 0x10, R4, 0xd8, !PT ;  /* 0x0000001003037812 */ /* 0x004fca00078ed804 */
[----:B------:R3:W-:Y:S02]  /*05e0*/  STS [UR12+0x8], R3 ;  /* 0x00000803ff007988 */ /* 0x0007e4000800080c */
.L_x_7:
[----:B------:R-:W-:Y:S05]  /*05f0*/  BSYNC.RECONVERGENT B0 ;  /* 0x0000000000007941 */ /* 0x000fea0003800200 */
.L_x_6:
[----:B------:R-:W-:Y:S04]  /*0600*/  BSSY.RECONVERGENT B0, `(.L_x_8) ;  /* 0x000000a000007945 */ /* 0x000fe80003800200 */
[----:B------:R-:W-:Y:S05]  /*0610*/  @P3 BRA `(.L_x_9) ;  /* 0x0000000000203947 */ /* 0x000fea0003800000 */
[----:B---3--:R-:W2:Y:S01]  /*0620*/  LDS R3, [UR12+0x34] ;  /* 0x0000340cff037984 */ /* 0x008ea20008000800 */
[----:B------:R-:W-:Y:S02]  /*0630*/  IMAD.MOV.U32 R4, RZ, RZ, 0x1f000000 ;  /* 0x1f000000ff047424 */ /* 0x000fe400078e00ff */
[----:B------:R-:W-:Y:S01]  /*0640*/  @!P3 IMAD.MOV.U32 R5, RZ, RZ, 0x3f ;  /* 0x0000003fff05b424 */ /* 0x000fe200078e00ff */
[----:B------:R-:W3:Y:S02]  /*0650*/  @!P3 LDS R6, [UR12+0x38] ;  /* 0x0000380cff06b984 */ /* 0x000ee40008000800 */
[----:B--2---:R-:W-:Y:S02]  /*0660*/  LOP3.LUT R3, R3, 0xff000000, R4, 0xb8, !PT ;  /* 0xff00000003037812 */ /* 0x004fe400078eb804 */
[----:B---3--:R-:W-:-:S03]  /*0670*/  @!P3 LOP3.LUT R4, R6, 0xff, R5, 0xb8, !PT ;  /* 0x000000ff0604b812 */ /* 0x008fc600078eb805 */
[----:B------:R2:W-:Y:S04]  /*0680*/  STS [UR12+0x34], R3 ;  /* 0x00003403ff007988 */ /* 0x0005e8000800080c */
[----:B------:R2:W-:Y:S02]  /*0690*/  @!P3 STS [UR12+0x38], R4 ;  /* 0x00003804ff00b988 */ /* 0x0005e4000800080c */
.L_x_9:
[----:B------:R-:W-:Y:S05]  /*06a0*/  BSYNC.RECONVERGENT B0 ;  /* 0x0000000000007941 */ /* 0x000fea0003800200 */
.L_x_8:
[----:B------:R-:W-:Y:S04]  /*06b0*/  BSSY.RECONVERGENT B0, `(.L_x_10) ;  /* 0x000000e000007945 */ /* 0x000fe80003800200 */
[----:B------:R-:W-:Y:S05]  /*06c0*/  @P3 BRA `(.L_x_11) ;  /* 0x0000000000303947 */ /* 0x000fea0003800000 */
[----:B--2---:R-:W2:Y:S01]  /*06d0*/  LDS R4, [UR12+0x34] ;  /* 0x0000340cff047984 */ /* 0x004ea20008000800 */
[----:B------:R-:W4:Y:S03]  /*06e0*/  LDC.64 R8, c[0x0][0x3a8] ;  /* 0x0000ea00ff087b82 */ /* 0x000f260000000a00 */
[----:B---3--:R-:W3:Y:S01]  /*06f0*/  LDS R3, [UR12+0x1c] ;  /* 0x00001c0cff037984 */ /* 0x008ee20008000800 */
[C---:B----4-:R-:W-:Y:S01]  /*0700*/  SHF.L.U64.HI R6, R8.reuse, 0x1, R9 ;  /* 0x0000000108067819 */ /* 0x050fe20000010209 */
[----:B------:R-:W-:-:S03]  /*0710*/  IMAD.SHL.U32 R5, R8, 0x2, RZ ;  /* 0x0000000208057824 */ /* 0x000fc600078e00ff */
[--C-:B------:R-:W-:Y:S02]  /*0720*/  SHF.R.U32.HI R8, RZ, 0x4, R6.reuse ;  /* 0x00000004ff087819 */ /* 0x100fe40000011606 */
[----:B------:R-:W-:-:S05]  /*0730*/  SHF.R.U64 R5, R5, 0x4, R6 ;  /* 0x0000000405057819 */ /* 0x000fca0000001206 */
[----:B------:R4:W-:Y:S01]  /*0740*/  STS [UR12+0xc], R5 ;  /* 0x00000c05ff007988 */ /* 0x0009e2000800080c */
[----:B--2---:R-:W-:Y:S02]  /*0750*/  LOP3.LUT R4, R4, 0x7, RZ, 0xb8, !PT ;  /* 0x0000000704047812 */ /* 0x004fe400078eb8ff */
[----:B---3--:R-:W-:-:S03]  /*0760*/  LOP3.LUT R3, R3, 0xf, R8, 0xb8, !PT ;  /* 0x0000000f03037812 */ /* 0x008fc600078eb808 */
[----:B------:R4:W-:Y:S04]  /*0770*/  STS [UR12+0x34], R4 ;  /* 0x00003404ff007988 */ /* 0x0009e8000800080c */
[----:B------:R4:W-:Y:S02]  /*0780*/  STS [UR12+0x1c], R3 ;  /* 0x00001c03ff007988 */ /* 0x0009e4000800080c */
.L_x_11:
[----:B------:R-:W-:Y:S05]  /*0790*/  BSYNC.RECONVERGENT B0 ;  /* 0x0000000000007941 */ /* 0x000fea0003800200 */
.L_x_10:
[----:B------:R-:W-:Y:S04]  /*07a0*/  BSSY.RECONVERGENT B1, `(.L_x_12) ;  /* 0x000001a000017945 */ /* 0x000fe80003800200 */
[----:B------:R-:W-:Y:S04]  /*07b0*/  BSSY.RELIABLE B0, `(.L_x_13) ;  /* 0x0000015000007945 */ /* 0x000fe80003800100 */
[----:B------:R-:W-:Y:S05]  /*07c0*/  @P3 BRA `(.L_x_14) ;  /* 0x0000000000203947 */ /* 0x000fea0003800000 */
[----:B--234-:R-:W2:Y:S02]  /*07d0*/  LDS R3, [UR12+0x34] ;  /* 0x0000340cff037984 */ /* 0x01cea40008000800 */
[----:B--2---:R-:W-:-:S05]  /*07e0*/  LOP3.LUT R3, R3, 0x38, RZ, 0xb8, !PT ;  /* 0x0000003803037812 */ /* 0x004fca00078eb8ff */
[----:B------:R2:W-:Y:S01]  /*07f0*/  STS [UR12+0x34], R3 ;  /* 0x00003403ff007988 */ /* 0x0005e2000800080c */
[----:B------:R-:W-:Y:S05]  /*0800*/  @P3 BRA `(.L_x_15) ;  /* 0x0000000000203947 */ /* 0x000fea0003800000 */
[----:B--2---:R-:W2:Y:S01]  /*0810*/  LDS R3, [UR12+0x8] ;  /* 0x0000080cff037984 */ /* 0x004ea20008000800 */
[----:B------:R-:W-:-:S05]  /*0820*/  IMAD.MOV.U32 R4, RZ, RZ, 0x780 ;  /* 0x00000780ff047424 */ /* 0x000fca00078e00ff */
[----:B--2---:R-:W-:-:S05]  /*0830*/  LOP3.LUT R3, R3, 0x300, R4, 0xd8, !PT ;  /* 0x0000030003037812 */ /* 0x004fca00078ed804 */
[----:B------:R5:W-:Y:S02]  /*0840*/  STS [UR12+0x8], R3 ;  /* 0x00000803ff007988 */ /* 0x000be4000800080c */
.L_x_14:
[----:B------:R-:W-:Y:S05]  /*0850*/  @P3 BRA `(.L_x_16) ;  /* 0x0000000000283947 */ /* 0x000fea0003800000 */
[----:B--2345:R-:W2:Y:S02]  /*0860*/  LDS R3, [UR12+0x8] ;  /* 0x0000080cff037984 */ /* 0x03cea40008000800 */
[----:B--2---:R-:W-:-:S05]  /*0870*/  LOP3.LUT R3, R3, 0x1800, RZ, 0xb8, !PT ;  /* 0x0000180003037812 */ /* 0x004fca00078eb8ff */
[----:B------:R3:W-:Y:S02]  /*0880*/  STS [UR12+0x8], R3 ;  /* 0x00000803ff007988 */ /* 0x0007e4000800080c */
.L_x_15:
[----:B------:R-:W-:Y:S05]  /*0890*/  @P3 BREAK.RELIABLE B0 ;  /* 0x0000000000003942 */ /* 0x000fea0003800100 */
[----:B------:R-:W-:Y:S05]  /*08a0*/  @P3 BRA `(.L_x_17) ;  /* 0x0000000000243947 */ /* 0x000fea0003800000 */
[----:B------:R-:W4:Y:S01]  /*08b0*/  LDS R4, [UR12+0x8] ;  /* 0x0000080cff047984 */ /* 0x000f220008000800 */
[----:B--23--:R-:W-:-:S05]  /*08c0*/  IMAD.MOV.U32 R3, RZ, RZ, 0x6000 ;  /* 0x00006000ff037424 */ /* 0x00cfca00078e00ff */
[----:B----4-:R-:W-:-:S04]  /*08d0*/  LOP3.LUT R3, R4, 0x4000, R3, 0xd8, !PT ;  /* 0x0000400004037812 */ /* 0x010fc800078ed803 */
[----:B------:R-:W-:-:S05]  /*08e0*/  LOP3.LUT R3, R3, 0x400000, RZ, 0xb8, !PT ;  /* 0x0040000003037812 */ /* 0x000fca00078eb8ff */
[----:B------:R2:W-:Y:S02]  /*08f0*/  STS [UR12+0x8], R3 ;  /* 0x00000803ff007988 */ /* 0x0005e4000800080c */
.L_x_16:
[----:B------:R-:W-:Y:S05]  /*0900*/  BSYNC.RELIABLE B0 ;  /* 0x0000000000007941 */ /* 0x000fea0003800100 */
.L_x_13:
[----:B--2345:R-:W2:Y:S02]  /*0910*/  @!P3 LDS R3, [UR12+0x8] ;  /* 0x0000080cff03b984 */ /* 0x03cea40008000800 */
[----:B--2---:R-:W-:-:S05]  /*0920*/  @!P3 LOP3.LUT R3, R3, 0x8000, RZ, 0xb8, !PT ;  /* 0x000080000303b812 */ /* 0x004fca00078eb8ff */
[----:B------:R4:W-:Y:S02]  /*0930*/  @!P3 STS [UR12+0x8], R3 ;  /* 0x00000803ff00b988 */ /* 0x0009e4000800080c */
.L_x_17:
[----:B------:R-:W-:Y:S05]  /*0940*/  BSYNC.RECONVERGENT B1 ;  /* 0x0000000000017941 */ /* 0x000fea0003800200 */
.L_x_12:
[----:B------:R-:W-:Y:S05]  /*0950*/  WARPSYNC.ALL ;  /* 0x0000000000007948 */ /* 0x000fea0003800000 */
[----:B------:R-:W-:Y:S01]  /*0960*/  NOP ;  /* 0x0000000000007918 */ /* 0x000fe20000000000 */
[----:B------:R-:W5:Y:S02]  /*0970*/  LDC R6, c[0x0][0x39c] ;  /* 0x0000e700ff067b82 */ /* 0x000f640000000800 */
[----:B-----5:R-:W-:Y:S01]  /*0980*/  VIADD R6, R6, 0xffffffff ;  /* 0xffffffff06067836 */ /* 0x020fe20000000000 */
[----:B------:R-:W-:Y:S06]  /*0990*/  @P0 BRA `(.L_x_18) ;  /* 0x0000000000300947 */ /* 0x000fec0003800000 */
[----:B--234-:R-:W2:Y:S01]  /*09a0*/  S2R R3, SR_LANEID ;  /* 0x0000000000037919 */ /* 0x01cea20000000000 */
[----:B------:R-:W-:Y:S05]  /*09b0*/  WARPSYNC.ALL ;  /* 0x0000000000007948 */ /* 0x000fea0003800000 */
[----:B------:R-:W-:Y:S01]  /*09c0*/  NOP ;  /* 0x0000000000007918 */ /* 0x000fe20000000000 */
[----:B--2---:R-:W-:-:S05]  /*09d0*/  IMAD.SHL.U32 R3, R3, 0x4, RZ ;  /* 0x0000000403037824 */ /* 0x004fca00078e00ff */
[----:B------:R-:W2:Y:S01]  /*09e0*/  LDS R7, [R3+UR12] ;  /* 0x0000000c03077984 */ /* 0x000ea20008000800 */
[----:B------:R-:W-:-:S05]  /*09f0*/  IADD3 R4, P1, PT, R3, UR20, RZ ;  /* 0x0000001403047c10 */ /* 0x000fca000ff3e0ff */
[----:B------:R-:W-:-:S05]  /*0a00*/  IMAD.X R5, RZ, RZ, UR21, P1 ;  /* 0x00000015ff057e24 */ /* 0x000fca00088e06ff */
[----:B--2---:R5:W2:Y:S01]  /*0a10*/  ATOMG.E.EXCH.STRONG.GPU PT, RZ, [R4], R7 ;  /* 0x0000000704ff73a8 */ /* 0x004aa200041ee100 */
[----:B------:R-:W-:-:S04]  /*0a20*/  DEPBAR {5,4,3,2,1,0} ;  /* 0x0000003f0000791a */ /* 0x000fc80000000000 */
[----:B------:R-:W3:Y:S02]  /*0a30*/  CCTL.E.C.LDCU.IV.DEEP [UR20] ;  /* 0x0000000014007540 */ /* 0x000ee40009c08000 */
[----:B---3--:R5:W-:Y:S01]  /*0a40*/  UTMACCTL.IV [UR20] ;  /* 0x00000000140079b9 */ /* 0x008be20008000000 */
[----:B------:R-:W-:Y:S01]  /*0a50*/  NOP ;  /* 0x0000000000007918 */ /* 0x000fe20000000000 */
.L_x_18:
[----:B------:R-:W-:Y:S05]  /*0a60*/  @P0 BRA `(.L_x_19) ;  /* 0x00000000000c0947 */ /* 0x000fea0003800000 */
[----:B------:R0:W-:Y:S01]  /*0a70*/  UTMACMDFLUSH ;  /* 0x00000000000079b7 */ /* 0x0001e20000000000 */
[----:B------:R-:W-:Y:S05]  /*0a80*/  @P0 BRA `(.L_x_19) ;  /* 0x0000000000040947 */ /* 0x000fea0003800000 */
[----:B------:R-:W-:-:S04]  /*0a90*/  DEPBAR.LE SB0, 0x0 ;  /* 0x000080000000791a */ /* 0x000fc80000000000 */
.L_x_19:
[----:B------:R-:W-:Y:S05]  /*0aa0*/  WARPSYNC.ALL ;  /* 0x0000000000007948 */ /* 0x000fea0003800000 */
[----:B------:R-:W-:Y:S01]  /*0ab0*/  NOP ;  /* 0x0000000000007918 */ /* 0x000fe20000000000 */
[----:B--2---:R-:W-:Y:S06]  /*0ac0*/  BAR.SYNC.DEFER_BLOCKING 0x0 ;  /* 0x0000000000007b1d */ /* 0x004fec0000010000 */
[----:B------:R-:W-:Y:S02]  /*0ad0*/  BSSY.RECONVERGENT B1, `(.L_x_20) ;  /* 0x000000b000017945 */ /* 0x000fe40003800200 */
[----:B------:R-:W-:Y:S06]  /*0ae0*/  BAR.SYNC.DEFER_BLOCKING 0x0 ;  /* 0x0000000000007b1d */ /* 0x000fec0000010000 */
[----:B------:R2:W-:Y:S01]  /*0af0*/  @!P0 STS [R13], RZ ;  /* 0x000000ff0d008388 */ /* 0x0005e20000000800 */
[----:B------:R-:W-:Y:S01]  /*0b00*/  NOP ;  /* 0x0000000000007918 */ /* 0x000fe20000000000 */
[----:B------:R-:W-:Y:S05]  /*0b10*/  @P3 BRA `(.L_x_21) ;  /* 0x0000000000183947 */ /* 0x000fea0003800000 */
[----:B---34-:R-:W3:Y:S01]  /*0b20*/  LDS R3, [UR12+0x8] ;  /* 0x0000080cff037984 */ /* 0x018ee20008000800 */
[----:B------:R-:W4:Y:S01]  /*0b30*/  LDC.64 R8, c[0x0][0x388] ;  /* 0x0000e200ff087b82 */ /* 0x000f220000000a00 */
[----:B-----5:R-:W-:Y:S02]  /*0b40*/  IMAD.MOV.U32 R4, RZ, RZ, 0x70 ;  /* 0x00000070ff047424 */ /* 0x020fe400078e00ff */
[----:B----4-:R4:W-:Y:S03]  /*0b50*/  STS.64 [UR12], R8 ;  /* 0x00000008ff007988 */ /* 0x0109e60008000a0c */
[----:B---3--:R-:W-:-:S05]  /*0b60*/  LOP3.LUT R3, R3, 0x10, R4, 0xd8, !PT ;  /* 0x0000001003037812 */ /* 0x008fca00078ed804 */
[----:B------:R4:W-:Y:S02]  /*0b70*/  STS [UR12+0x8], R3 ;  /* 0x00000803ff007988 */ /* 0x0009e4000800080c */
.L_x_21:
[----:B-----5:R-:W-:Y:S05]  /*0b80*/  BSYNC.RECONVERGENT B1 ;  /* 0x0000000000017941 */ /* 0x020fea0003800200 */
.L_x_20:
[----:B------:R-:W-:Y:S04]  /*0b90*/  BSSY.RECONVERGENT B1, `(.L_x_22) ;  /* 0x000000a000017945 */ /* 0x000fe80003800200 */
[----:B------:R-:W-:Y:S05]  /*0ba0*/  @P3 BRA `(.L_x_23) ;  /* 0x0000000000203947 */ /* 0x000fea0003800000 */
[----:B---34-:R-:W3:Y:S01]  /*0bb0*/  LDS R3, [UR12+0x34] ;  /* 0x0000340cff037984 */ /* 0x018ee20008000800 */
[----:B------:R-:W-:Y:S02]  /*0bc0*/  IMAD.MOV.U32 R4, RZ, RZ, 0x3f000000 ;  /* 0x3f000000ff047424 */ /* 0x000fe400078e00ff */
[----:B------:R-:W-:Y:S01]  /*0bd0*/  @!P3 IMAD.MOV.U32 R5, RZ, RZ, 0x1f ;  /* 0x0000001fff05b424 */ /* 0x000fe200078e00ff */
[----:B------:R-:W4:Y:S02]  /*0be0*/  @!P3 LDS R8, [UR12+0x38] ;  /* 0x0000380cff08b984 */ /* 0x000f240008000800 */
[----:B---3--:R-:W-:Y:S02]  /*0bf0*/  LOP3.LUT R3, R3, 0xff000000, R4, 0xb8, !PT ;  /* 0xff00000003037812 */ /* 0x008fe400078eb804 */
[----:B----4-:R-:W-:-:S03]  /*0c00*/  @!P3 LOP3.LUT R4, R8, 0xff, R5, 0xb8, !PT ;  /* 0x000000ff0804b812 */ /* 0x010fc600078eb805 */
[----:B------:R5:W-:Y:S04]  /*0c10*/  STS [UR12+0x34], R3 ;  /* 0x00003403ff007988 */ /* 0x000be8000800080c */
[----:B------:R5:W-:Y:S02]  /*0c20*/  @!P3 STS [UR12+0x38], R4 ;  /* 0x00003804ff00b988 */ /* 0x000be4000800080c */
.L_x_23:
[----:B------:R-:W-:Y:S05]  /*0c30*/  BSYNC.RECONVERGENT B1 ;  /* 0x0000000000017941 */ /* 0x000fea0003800200 */
.L_x_22:
[----:B------:R-:W-:Y:S04]  /*0c40*/  BSSY.RECONVERGENT B1, `(.L_x_24) ;  /* 0x0000004000017945 */ /* 0x000fe80003800200 */
[----:B------:R-:W-:Y:S05]  /*0c50*/  @P3 BRA `(.L_x_25) ;  /* 0x0000000000083947 */ /* 0x000fea0003800000 */
[----:B------:R2:W-:Y:S04]  /*0c60*/  STS [UR12+0x24], R10 ;  /* 0x0000240aff007988 */ /* 0x0005e8000800080c */
[----:B------:R2:W-:Y:S02]  /*0c70*/  STS [UR12+0x20], R6 ;  /* 0x00002006ff007988 */ /* 0x0005e4000800080c */
.L_x_25:
[----:B------:R-:W-:Y:S05]  /*0c80*/  BSYNC.RECONVERGENT B1 ;  /* 0x0000000000017941 */ /* 0x000fea0003800200 */
.L_x_24:
[----:B------:R-:W-:Y:S04]  /*0c90*/  BSSY.RECONVERGENT B1, `(.L_x_26) ;  /* 0x000000e000017945 */ /* 0x000fe80003800200 */
[----:B------:R-:W-:Y:S05]  /*0ca0*/  @P3 BRA `(.L_x_27) ;  /* 0x0000000000303947 */ /* 0x000fea0003800000 */
[----:B-----5:R-:W5:Y:S01]  /*0cb0*/  LDS R4, [UR12+0x34] ;  /* 0x0000340cff047984 */ /* 0x020f620008000800 */
[----:B--2---:R-:W2:Y:S03]  /*0cc0*/  LDC.64 R10, c[0x0][0x3b0] ;  /* 0x0000ec00ff0a7b82 */ /* 0x004ea60000000a00 */
[----:B---34-:R-:W3:Y:S01]  /*0cd0*/  LDS R3, [UR12+0x1c] ;  /* 0x00001c0cff037984 */ /* 0x018ee20008000800 */
[C---:B--2---:R-:W-:Y:S01]  /*0ce0*/  SHF.L.U64.HI R8, R10.reuse, 0x1, R11 ;  /* 0x000000010a087819 */ /* 0x044fe2000001020b */
[----:B------:R-:W-:-:S03]  /*0cf0*/  IMAD.SHL.U32 R5, R10, 0x2, RZ ;  /* 0x000000020a057824 */ /* 0x000fc600078e00ff */
[--C-:B------:R-:W-:Y:S02]  /*0d00*/  SHF.R.U32.HI R10, RZ, 0x4, R8.reuse ;  /* 0x00000004ff0a7819 */ /* 0x100fe40000011608 */
[----:B------:R-:W-:-:S05]  /*0d10*/  SHF.R.U64 R5, R5, 0x4, R8 ;  /* 0x0000000405057819 */ /* 0x000fca0000001208 */
[----:B------:R2:W-:Y:S01]  /*0d20*/  STS [UR12+0xc], R5 ;  /* 0x00000c05ff007988 */ /* 0x0005e2000800080c */
[----:B-----5:R-:W-:Y:S02]  /*0d30*/  LOP3.LUT R4, R4, 0x7, RZ, 0xb8, !PT ;  /* 0x0000000704047812 */ /* 0x020fe400078eb8ff */
[----:B---3--:R-:W-:-:S03]  /*0d40*/  LOP3.LUT R3, R3, 0xf, R10, 0xb8, !PT ;  /* 0x0000000f03037812 */ /* 0x008fc600078eb80a */
[----:B------:R2:W-:Y:S04]  /*0d50*/  STS [UR12+0x34], R4 ;  /* 0x00003404ff007988 */ /* 0x0005e8000800080c */
[----:B------:R2:W-:Y:S02]  /*0d60*/  STS [UR12+0x1c], R3 ;  /* 0x00001c03ff007988 */ /* 0x0005e4000800080c */
.L_x_27:
[----:B------:R-:W-:Y:S05]  /*0d70*/  BSYNC.RECONVERGENT B1 ;  /* 0x0000000000017941 */ /* 0x000fea0003800200 */
.L_x_26:
[----:B------:R-:W-:Y:S04]  /*0d80*/  BSSY.RECONVERGENT B2, `(.L_x_28) ;  /* 0x000001a000027945 */ /* 0x000fe80003800200 */
[----:B------:R-:W-:Y:S04]  /*0d90*/  BSSY.RELIABLE B1, `(.L_x_29) ;  /* 0x0000015000017945 */ /* 0x000fe80003800100 */
[----:B------:R-:W-:Y:S05]  /*0da0*/  @P3 BRA `(.L_x_30) ;  /* 0x0000000000203947 */ /* 0x000fea0003800000 */
[----:B--2345:R-:W2:Y:S02]  /*0db0*/  LDS R3, [UR12+0x34] ;  /* 0x0000340cff037984 */ /* 0x03cea40008000800 */
[----:B--2---:R-:W-:-:S05]  /*0dc0*/  LOP3.LUT R3, R3, 0x38, RZ, 0xb8, !PT ;  /* 0x0000003803037812 */ /* 0x004fca00078eb8ff */
[----:B------:R2:W-:Y:S01]  /*0dd0*/  STS [UR12+0x34], R3 ;  /* 0x00003403ff007988 */ /* 0x0005e2000800080c */
[----:B------:R-:W-:Y:S05]  /*0de0*/  @P3 BRA `(.L_x_31) ;  /* 0x0000000000203947 */ /* 0x000fea0003800000 */
[----:B--2---:R-:W2:Y:S01]  /*0df0*/  LDS R3, [UR12+0x8] ;  /* 0x0000080cff037984 */ /* 0x004ea20008000800 */
[----:B------:R-:W-:-:S05]  /*0e00*/  IMAD.MOV.U32 R4, RZ, RZ, 0x780 ;  /* 0x00000780ff047424 */ /* 0x000fca00078e00ff */
[----:B--2---:R-:W-:-:S05]  /*0e10*/  LOP3.LUT R3, R3, 0x300, R4, 0xd8, !PT ;  /* 0x0000030003037812 */ /* 0x004fca00078ed804 */
[----:B------:R2:W-:Y:S02]  /*0e20*/  STS [UR12+0x8], R3 ;  /* 0x00000803ff007988 */ /* 0x0005e4000800080c */
.L_x_30:
[----:B------:R-:W-:Y:S05]  /*0e30*/  @P3 BRA `(.L_x_32) ;  /* 0x0000000000283947 */ /* 0x000fea0003800000 */
[----:B--2345:R-:W2:Y:S02]  /*0e40*/  LDS R3, [UR12+0x8] ;  /* 0x0000080cff037984 */ /* 0x03cea40008000800 */
[----:B--2---:R-:W-:-:S05]  /*0e50*/  LOP3.LUT R3, R3, 0x1800, RZ, 0xb8, !PT ;  /* 0x0000180003037812 */ /* 0x004fca00078eb8ff */
[----:B------:R3:W-:Y:S02]  /*0e60*/  STS [UR12+0x8], R3 ;  /* 0x00000803ff007988 */ /* 0x0007e4000800080c */
.L_x_31:
[----:B------:R-:W-:Y:S05]  /*0e70*/  @P3 BREAK.RELIABLE B1 ;  /* 0x0000000000013942 */ /* 0x000fea0003800100 */
[----:B------:R-:W-:Y:S05]  /*0e80*/  @P3 BRA `(.L_x_33) ;  /* 0x0000000000243947 */ /* 0x000fea0003800000 */
[----:B--23--:R-:W2:Y:S01]  /*0e90*/  LDS R3, [UR12+0x8] ;  /* 0x0000080cff037984 */ /* 0x00cea20008000800 */
[----:B------:R-:W-:-:S05]  /*0ea0*/  IMAD.MOV.U32 R4, RZ, RZ, 0x6000 ;  /* 0x00006000ff047424 */ /* 0x000fca00078e00ff */
[----:B--2---:R-:W-:-:S04]  /*0eb0*/  LOP3.LUT R3, R3, 0x6000, R4, 0xd8, !PT ;  /* 0x0000600003037812 */ /* 0x004fc800078ed804 */
[----:B------:R-:W-:-:S05]  /*0ec0*/  LOP3.LUT R3, R3, 0x400000, RZ, 0xb8, !PT ;  /* 0x0040000003037812 */ /* 0x000fca00078eb8ff */
[----:B------:R2:W-:Y:S02]  /*0ed0*/  STS [UR12+0x8], R3 ;  /* 0x00000803ff007988 */ /* 0x0005e4000800080c */
.L_x_32:
[----:B------:R-:W-:Y:S05]  /*0ee0*/  BSYNC.RELIABLE B1 ;  /* 0x0000000000017941 */ /* 0x000fea0003800100 */
.L_x_29:
[----:B--2345:R-:W2:Y:S02]  /*0ef0*/  @!P3 LDS R3, [UR12+0x8] ;  /* 0x0000080cff03b984 */ /* 0x03cea40008000800 */
[----:B--2---:R-:W-:-:S05]  /*0f00*/  @!P3 LOP3.LUT R3, R3, 0x8000, RZ, 0xb8, !PT ;  /* 0x000080000303b812 */ /* 0x004fca00078eb8ff */
[----:B------:R4:W-:Y:S02]  /*0f10*/  @!P3 STS [UR12+0x8], R3 ;  /* 0x00000803ff00b988 */ /* 0x0009e4000800080c */
.L_x_33:
[----:B------:R-:W-:Y:S05]  /*0f20*/  BSYNC.RECONVERGENT B2 ;  /* 0x0000000000027941 */ /* 0x000fea0003800200 */
.L_x_28:
[----:B------:R-:W-:Y:S05]  /*0f30*/  WARPSYNC.ALL ;  /* 0x0000000000007948 */ /* 0x000fea0003800000 */
[----:B------:R-:W-:Y:S01]  /*0f40*/  NOP ;  /* 0x0000000000007918 */ /* 0x000fe20000000000 */
[----:B------:R-:W-:-:S04]  /*0f50*/  UIADD3 UR5, UPT, UPT, UR4, 0x80, URZ ;  /* 0x0000008004057890 */ /* 0x000fc8000fffe0ff */
[----:B------:R-:W-:-:S04]  /*0f60*/  UIADD3 UR22, UP0, UPT, UR5, UR14, URZ ;  /* 0x0000000e05167290 */ /* 0x000fc8000ff1e0ff */
[----:B------:R-:W-:Y:S01]  /*0f70*/  ULEA.HI.X.SX32 UR23, UR5, UR15, 0x1, UP0 ;  /* 0x0000000f05177291 */ /* 0x000fe200080f0eff */
[----:B------:R-:W-:Y:S11]  /*0f80*/  @P0 BRA `(.L_x_34) ;  /* 0x0000000000300947 */ /* 0x000ff60003800000 */
        /* <DEDUP_REMOVED lines=12> */
.L_x_34:
[----:B------:R-:W-:Y:S05]  /*1050*/  @P0 BRA `(.L_x_35) ;  /* 0x00000000000c0947 */ /* 0x000fea0003800000 */
[----:B------:R0:W-:Y:S01]  /*1060*/  UTMACMDFLUSH ;  /* 0x00000000000079b7 */ /* 0x0001e20000000000 */
[----:B------:R-:W-:Y:S05]  /*1070*/  @P0 BRA `(.L_x_35) ;  /* 0x0000000000040947 */ /* 0x000fea0003800000 */
[----:B------:R-:W-:-:S04]  /*1080*/  DEPBAR.LE SB0, 0x0 ;  /* 0x000080000000791a */ /* 0x000fc80000000000 */
.L_x_35:
        /* <DEDUP_REMOVED lines=8> */
[----:B---345:R-:W3:Y:S01]  /*1110*/  LDS R3, [UR12+0x8] ;  /* 0x0000080cff037984 */ /* 0x038ee20008000800 */
[----:B------:R-:W4:Y:S01]  /*1120*/  LDC.64 R8, c[0x0][0x390] ;  /* 0x0000e400ff087b82 */ /* 0x000f220000000a00 */
[----:B------:R-:W-:Y:S02]  /*1130*/  IMAD.MOV.U32 R4, RZ, RZ, 0x70 ;  /* 0x00000070ff047424 */ /* 0x000fe400078e00ff */
[----:B----4-:R4:W-:Y:S03]  /*1140*/  STS.64 [UR12], R8 ;  /* 0x00000008ff007988 */ /* 0x0109e60008000a0c */
[----:B---3--:R-:W-:-:S05]  /*1150*/  LOP3.LUT R3, R3, 0x10, R4, 0xd8, !PT ;  /* 0x0000001003037812 */ /* 0x008fca00078ed804 */
[----:B------:R4:W-:Y:S02]  /*1160*/  STS [UR12+0x8], R3 ;  /* 0x00000803ff007988 */ /* 0x0009e4000800080c */
.L_x_37:
[----:B-----5:R-:W-:Y:S05]  /*1170*/  BSYNC.RECONVERGENT B2 ;  /* 0x0000000000027941 */ /* 0x020fea0003800200 */
.L_x_36:
[----:B------:R-:W-:Y:S04]  /*1180*/  BSSY.RECONVERGENT B3, `(.L_x_38) ;  /* 0x0000011000037945 */ /* 0x000fe80003800200 */
[----:B------:R-:W-:Y:S04]  /*1190*/  BSSY.RELIABLE B2, `(.L_x_39) ;  /* 0x000000e000027945 */ /* 0x000fe80003800100 */
[----:B------:R-:W-:Y:S05]  /*11a0*/  @P3 BRA `(.L_x_40) ;  /* 0x0000000000243947 */ /* 0x000fea0003800000 */
[----:B---34-:R-:W3:Y:S01]  /*11b0*/  LDS R3, [UR12+0x34] ;  /* 0x0000340cff037984 */ /* 0x018ee20008000800 */
[----:B------:R-:W-:-:S05]  /*11c0*/  IMAD.MOV.U32 R4, RZ, RZ, 0x3f000000 ;  /* 0x3f000000ff047424 */ /* 0x000fca00078e00ff */
[----:B---3--:R-:W-:-:S05]  /*11d0*/  LOP3.LUT R3, R3, 0xff000000, R4, 0xb8, !PT ;  /* 0xff00000003037812 */ /* 0x008fca00078eb804 */
[----:B------:R3:W-:Y:S01]  /*11e0*/  STS [UR12+0x34], R3 ;  /* 0x00003403ff007988 */ /* 0x0007e2000800080c */
[----:B------:R-:W-:Y:S05]  /*11f0*/  @P3 BRA `(.L_x_41) ;  /* 0x00000000001c3947 */ /* 0x000fea0003800000 */
[----:B---3--:R-:W3:Y:S01]  /*1200*/  LDS R3, [UR12+0x38] ;  /* 0x0000380cff037984 */ /* 0x008ee20008000800 */
[----:B------:R-:W-:-:S05]  /*1210*/  IMAD.MOV.U32 R4, RZ, RZ, 0x3f ;  /* 0x0000003fff047424 */ /* 0x000fca00078e00ff */
[----:B---3--:R-:W-:-:S05]  /*1220*/  LOP3.LUT R3, R3, 0xff, R4, 0xb8, !PT ;  /* 0x000000ff03037812 */ /* 0x008fca00078eb804 */
[----:B------:R5:W-:Y:S02]  /*1230*/  STS [UR12+0x38], R3 ;  /* 0x00003803ff007988 */ /* 0x000be4000800080c */
.L_x_40:
[----:B------:R-:W-:Y:S05]  /*1240*/  @P3 BREAK.RELIABLE B2 ;  /* 0x0000000000023942 */ /* 0x000fea0003800100 */
[----:B------:R-:W-:Y:S05]  /*1250*/  @P3 BRA `(.L_x_42) ;  /* 0x00000000000c3947 */ /* 0x000fea0003800000 */
[----:B------:R2:W-:Y:S02]  /*1260*/  STS [UR12+0x20], R6 ;  /* 0x00002006ff007988 */ /* 0x0005e4000800080c */
.L_x_41:
[----:B------:R-:W-:Y:S05]  /*1270*/  BSYNC.RELIABLE B2 ;  /* 0x0000000000027941 */ /* 0x000fea0003800100 */
.L_x_39:
[----:B------:R2:W-:Y:S02]  /*1280*/  @!P3 STS [UR12+0x24], R2 ;  /* 0x00002402ff00b988 */ /* 0x0005e4000800080c */
.L_x_42:
[----:B------:R-:W-:Y:S05]  /*1290*/  BSYNC.RECONVERGENT B3 ;  /* 0x0000000000037941 */ /* 0x000fea0003800200 */
.L_x_38:
[----:B------:R-:W-:Y:S05]  /*12a0*/  WARPSYNC.ALL ;  /* 0x0000000000007948 */ /* 0x000fea0003800000 */
[----:B------:R-:W-:Y:S01]  /*12b0*/  NOP ;  /* 0x0000000000007918 */ /* 0x000fe20000000000 */
[----:B------:R-:W-:Y:S04]  /*12c0*/  BSSY.RECONVERGENT B3, `(.L_x_43) ;  /* 0x000000e000037945 */ /* 0x000fe80003800200 */
[----:B------:R-:W-:Y:S05]  /*12d0*/  @P3 BRA `(.L_x_44) ;  /* 0x0000000000303947 */ /* 0x000fea0003800000 */
[----:B---345:R-:W3:Y:S01]  /*12e0*/  LDS R3, [UR12+0x34] ;  /* 0x0000340cff037984 */ /* 0x038ee20008000800 */
[----:B------:R-:W4:Y:S03]  /*12f0*/  LDC.64 R4, c[0x0][0x3b8] ;  /* 0x0000ee00ff047b82 */ /* 0x000f260000000a00 */
[----:B--2---:R-:W2:Y:S01]  /*1300*/  LDS R2, [UR12+0x1c] ;  /* 0x00001c0cff027984 */ /* 0x004ea20008000800 */
[C---:B----4-:R-:W-:Y:S01]  /*1310*/  SHF.L.U64.HI R5, R4.reuse, 0x1, R5 ;  /* 0x0000000104057819 */ /* 0x050fe20000010205 */
[----:B------:R-:W-:-:S03]  /*1320*/  IMAD.SHL.U32 R4, R4, 0x2, RZ ;  /* 0x0000000204047824 */ /* 0x000fc600078e00ff */
[--C-:B------:R-:W-:Y:S02]  /*1330*/  SHF.R.U32.HI R7, RZ, 0x4, R5.reuse ;  /* 0x00000004ff077819 */ /* 0x100fe40000011605 */
[----:B------:R-:W-:-:S05]  /*1340*/  SHF.R.U64 R4, R4, 0x4, R5 ;  /* 0x0000000404047819 */ /* 0x000fca0000001205 */
[----:B------:R4:W-:Y:S01]  /*1350*/  STS [UR12+0xc], R4 ;  /* 0x00000c04ff007988 */ /* 0x0009e2000800080c */
[----:B---3--:R-:W-:Y:S02]  /*1360*/  LOP3.LUT R3, R3, 0x7, RZ, 0xb8, !PT ;  /* 0x0000000703037812 */ /* 0x008fe400078eb8ff */
[----:B--2---:R-:W-:-:S03]  /*1370*/  LOP3.LUT R2, R2, 0xf, R7, 0xb8, !PT ;  /* 0x0000000f02027812 */ /* 0x004fc600078eb807 */
[----:B------:R4:W-:Y:S04]  /*1380*/  STS [UR12+0x34], R3 ;  /* 0x00003403ff007988 */ /* 0x0009e8000800080c */
[----:B------:R4:W-:Y:S02]  /*1390*/  STS [UR12+0x1c], R2 ;  /* 0x00001c02ff007988 */ /* 0x0009e4000800080c */
.L_x_44:
[----:B------:R-:W-:Y:S05]  /*13a0*/  BSYNC.RECONVERGENT B3 ;  /* 0x0000000000037941 */ /* 0x000fea0003800200 */
.L_x_43:
[----:B------:R-:W-:Y:S04]  /*13b0*/  BSSY.RECONVERGENT B4, `(.L_x_45) ;  /* 0x000001a000047945 */ /* 0x000fe80003800200 */
[----:B------:R-:W-:Y:S04]  /*13c0*/  BSSY.RELIABLE B3, `(.L_x_46) ;  /* 0x0000015000037945 */ /* 0x000fe80003800100 */
[----:B------:R-:W-:Y:S05]  /*13d0*/  @P3 BRA `(.L_x_47) ;  /* 0x0000000000203947 */ /* 0x000fea0003800000 */
[----:B--2-4-:R-:W2:Y:S02]  /*13e0*/  LDS R2, [UR12+0x34] ;  /* 0x0000340cff027984 */ /* 0x014ea40008000800 */
[----:B--2---:R-:W-:-:S05]  /*13f0*/  LOP3.LUT R2, R2, 0x38, RZ, 0xb8, !PT ;  /* 0x0000003802027812 */ /* 0x004fca00078eb8ff */
[----:B------:R2:W-:Y:S01]  /*1400*/  STS [UR12+0x34], R2 ;  /* 0x00003402ff007988 */ /* 0x0005e2000800080c */
[----:B------:R-:W-:Y:S05]  /*1410*/  @P3 BRA `(.L_x_48) ;  /* 0x0000000000203947 */ /* 0x000fea0003800000 */
[----:B--2---:R-:W2:Y:S01]  /*1420*/  LDS R2, [UR12+0x8] ;  /* 0x0000080cff027984 */ /* 0x004ea20008000800 */
[----:B---3-5:R-:W-:-:S05]  /*1430*/  IMAD.MOV.U32 R3, RZ, RZ, 0x780 ;  /* 0x00000780ff037424 */ /* 0x028fca00078e00ff */
[----:B--2---:R-:W-:-:S05]  /*1440*/  LOP3.LUT R2, R2, 0x300, R3, 0xd8, !PT ;  /* 0x0000030002027812 */ /* 0x004fca00078ed803 */
[----:B------:R2:W-:Y:S02]  /*1450*/  STS [UR12+0x8], R2 ;  /* 0x00000802ff007988 */ /* 0x0005e4000800080c */
.L_x_47:
[----:B------:R-:W-:Y:S05]  /*1460*/  @P3 BRA `(.L_x_49) ;  /* 0x0000000000283947 */ /* 0x000fea0003800000 */
[----:B--2-4-:R-:W2:Y:S02]  /*1470*/  LDS R2, [UR12+0x8] ;  /* 0x0000080cff027984 */ /* 0x014ea40008000800 */
[----:B--2---:R-:W-:-:S05]  /*1480*/  LOP3.LUT R2, R2, 0x1800, RZ, 0xb8, !PT ;  /* 0x0000180002027812 */ /* 0x004fca00078eb8ff */
[----:B------:R4:W-:Y:S02]  /*1490*/  STS [UR12+0x8], R2 ;  /* 0x00000802ff007988 */ /* 0x0009e4000800080c */
.L_x_48:
[----:B------:R-:W-:Y:S05]  /*14a0*/  @P3 BREAK.RELIABLE B3 ;  /* 0x0000000000033942 */ /* 0x000fea0003800100 */
[----:B------:R-:W-:Y:S05]  /*14b0*/  @P3 BRA `(.L_x_50) ;  /* 0x0000000000243947 */ /* 0x000fea0003800000 */
[----:B--2-4-:R-:W2:Y:S01]  /*14c0*/  LDS R2, [UR12+0x8] ;  /* 0x0000080cff027984 */ /* 0x014ea20008000800 */
[----:B---3-5:R-:W-:-:S05]  /*14d0*/  IMAD.MOV.U32 R3, RZ, RZ, 0x6000 ;  /* 0x00006000ff037424 */ /* 0x028fca00078e00ff */
[----:B--2---:R-:W-:-:S04]  /*14e0*/  LOP3.LUT R2, R2, 0x6000, R3, 0xd8, !PT ;  /* 0x0000600002027812 */ /* 0x004fc800078ed803 */
[----:B------:R-:W-:-:S05]  /*14f0*/  LOP3.LUT R2, R2, 0x400000, RZ, 0xb8, !PT ;  /* 0x0040000002027812 */ /* 0x000fca00078eb8ff */
[----:B------:R2:W-:Y:S02]  /*1500*/  STS [UR12+0x8], R2 ;  /* 0x00000802ff007988 */ /* 0x0005e4000800080c */
.L_x_49:
[----:B------:R-:W-:Y:S05]  /*1510*/  BSYNC.RELIABLE B3 ;  /* 0x0000000000037941 */ /* 0x000fea0003800100 */
.L_x_46:
[----:B--2-4-:R-:W2:Y:S02]  /*1520*/  @!P3 LDS R2, [UR12+0x8] ;  /* 0x0000080cff02b984 */ /* 0x014ea40008000800 */
[----:B--2---:R-:W-:-:S05]  /*1530*/  @!P3 LOP3.LUT R2, R2, 0x8000, RZ, 0xb8, !PT ;  /* 0x000080000202b812 */ /* 0x004fca00078eb8ff */
[----:B------:R2:W-:Y:S02]  /*1540*/  @!P3 STS [UR12+0x8], R2 ;  /* 0x00000802ff00b988 */ /* 0x0005e4000800080c */
.L_x_50:
[----:B------:R-:W-:Y:S05]  /*1550*/  BSYNC.RECONVERGENT B4 ;  /* 0x0000000000047941 */ /* 0x000fea0003800200 */
.L_x_45:
[----:B------:R-:W-:Y:S05]  /*1560*/  WARPSYNC.ALL ;  /* 0x0000000000007948 */ /* 0x000fea0003800000 */
[----:B------:R-:W-:Y:S01]  /*1570*/  NOP ;  /* 0x0000000000007918 */ /* 0x000fe20000000000 */
[----:B------:R-:W-:-:S04]  /*1580*/  UIADD3 UR4, UPT, UPT, UR4, 0x100, URZ ;  /* 0x0000010004047890 */ /* 0x000fc8000fffe0ff */
[----:B------:R-:W-:-:S04]  /*1590*/  UIADD3 UR14, UP0, UPT, UR4, UR14, URZ ;  /* 0x0000000e040e7290 */ /* 0x000fc8000ff1e0ff */
[----:B------:R-:W-:Y:S01]  /*15a0*/  ULEA.HI.X.SX32 UR15, UR4, UR15, 0x1, UP0 ;  /* 0x0000000f040f7291 */ /* 0x000fe200080f0eff */
[----:B------:R-:W-:Y:S11]  /*15b0*/  @P0 BRA `(.L_x_51) ;  /* 0x0000000000300947 */ /* 0x000ff60003800000 */
[----:B--2-4-:R-:W2:Y:S01]  /*15c0*/  S2R R2, SR_LANEID ;  /* 0x0000000000027919 */ /* 0x014ea20000000000 */
[----:B------:R-:W-:Y:S05]  /*15d0*/  WARPSYNC.ALL ;  /* 0x0000000000007948 */ /* 0x000fea0003800000 */
[----:B------:R-:W-:Y:S01]  /*15e0*/  NOP ;  /* 0x0000000000007918 */ /* 0x000fe20000000000 */
[----:B--2---:R-:W-:-:S05]  /*15f0*/  IMAD.SHL.U32 R4, R2, 0x4, RZ ;  /* 0x0000000402047824 */ /* 0x004fca00078e00ff */
[----:B------:R-:W2:Y:S01]  /*1600*/  LDS R5, [R4+UR12] ;  /* 0x0000000c04057984 */ /* 0x000ea20008000800 */
[----:B------:R-:W-:-:S05]  /*1610*/  IADD3 R2, P1, PT, R4, UR14, RZ ;  /* 0x0000000e04027c10 */ /* 0x000fca000ff3e0ff */
[----:B---3-5:R-:W-:-:S05]  /*1620*/  IMAD.X R3, RZ, RZ, UR15, P1 ;  /* 0x0000000fff037e24 */ /* 0x028fca00088e06ff */
[----:B--2---:R2:W3:Y:S01]  /*1630*/  ATOMG.E.EXCH.STRONG.GPU PT, RZ, [R2], R5 ;  /* 0x0000000502ff73a8 */ /* 0x0044e200041ee100 */
[----:B------:R-:W-:-:S04]  /*1640*/  DEPBAR {5,4,3,2,1,0} ;  /* 0x0000003f0000791a */ /* 0x000fc80000000000 */
[----:B------:R-:W4:Y:S02]  /*1650*/  CCTL.E.C.LDCU.IV.DEEP [UR14] ;  /* 0x000000000e007540 */ /* 0x000f240009c08000 */
[----:B----4-:R2:W-:Y:S01]  /*1660*/  UTMACCTL.IV [UR14] ;  /* 0x000000000e0079b9 */ /* 0x0105e20008000000 */
[----:B------:R-:W-:Y:S01]  /*1670*/  NOP ;  /* 0x0000000000007918 */ /* 0x000fe20000000000 */
.L_x_51:
[----:B------:R-:W-:Y:S05]  /*1680*/  @P0 BRA `(.L_x_52) ;  /* 0x00000000000c0947 */ /* 0x000fea0003800000 */
[----:B------:R0:W-:Y:S01]  /*1690*/  UTMACMDFLUSH ;  /* 0x00000000000079b7 */ /* 0x0001e20000000000 */
[----:B------:R-:W-:Y:S05]  /*16a0*/  @P0 BRA `(.L_x_52) ;  /* 0x0000000000040947 */ /* 0x000fea0003800000 */
[----:B------:R-:W-:-:S04]  /*16b0*/  DEPBAR.LE SB0, 0x0 ;  /* 0x000080000000791a */ /* 0x000fc80000000000 */
.L_x_52:
[----:B------:R-:W-:Y:S05]  /*16c0*/  WARPSYNC.ALL ;  /* 0x0000000000007948 */ /* 0x000fea0003800000 */
[----:B------:R-:W-:Y:S01]  /*16d0*/  NOP ;  /* 0x0000000000007918 */ /* 0x000fe20000000000 */
[----:B---3--:R-:W-:Y:S01]  /*16e0*/  BAR.SYNC.DEFER_BLOCKING 0x0 ;  /* 0x0000000000007b1d */ /* 0x008fe20000010000 */
[----:B--2-4-:R-:W-:Y:S01]  /*16f0*/  SHF.R.U32.HI R2, RZ, 0x5, R0 ;  /* 0x00000005ff027819 */ /* 0x014fe20000011600 */
[----:B------:R-:W-:Y:S01]  /*1700*/  UIADD3 UR10, UPT, UPT, UR12, 0x6010, URZ ;  /* 0x000060100c0a7890 */ /* 0x000fe2000fffe0ff */
[----:B------:R-:W-:Y:S01]  /*1710*/  ISETP.GE.AND P0, PT, R12, 0x1, PT ;  /* 0x000000010c00780c */ /* 0x000fe20003f06270 */
[----:B------:R-:W-:Y:S01]  /*1720*/  USHF.L.U32 UR11, UR7, 0x6, URZ ;  /* 0x00000006070b7899 */ /* 0x000fe200080006ff */
[----:B------:R-:W-:Y:S01]  /*1730*/  R2UR UR13, R2 ;  /* 0x00000000020d72ca */ /* 0x000fe200000e0000 */
[----:B------:R-:W-:Y:S01]  /*1740*/  VOTEU.ALL UP0, P3 ;  /* 0x0000000000ff7886 */ /* 0x000fe20001800000 */
[----:B------:R-:W-:Y:S01]  /*1750*/  UMOV UR4, 0x1 ;  /* 0x0000000100047882 */ /* 0x000fe20000000000 */
[----:B------:R-:W-:Y:S01]  /*1760*/  VOTEU.ALL UP1, P3 ;  /* 0x0000000000ff7886 */ /* 0x000fe20001820000 */
[----:B------:R-:W-:Y:S01]  /*1770*/  USHF.L.U32 UR16, UR16, 0x7, URZ ;  /* 0x0000000710107899 */ /* 0x000fe200080006ff */
[----:B------:R-:W-:Y:S01]  /*1780*/  BSSY.RECONVERGENT B4, `(.L_x_53) ;  /* 0x0000018000047945 */ /* 0x000fe20003800200 */
[----:B------:R-:W-:-:S04]  /*1790*/  @!UP0 UIADD3 UR8, UPT, UPT, -UR4, 0x100000, URZ ;  /* 0x0010000004088890 */ /* 0x000fc8000fffe1ff */
[----:B------:R-:W-:Y:S02]  /*17a0*/  @!UP0 USHF.L.U32 UR9, UR8, 0xb, URZ ;  /* 0x0000000b08098899 */ /* 0x000fe400080006ff */
[----:B------:R-:W-:Y:S02]  /*17b0*/  @!UP0 USHF.L.U32 UR8, UR8, 0x1, URZ ;  /* 0x0000000108088899 */ /* 0x000fe400080006ff */
[----:B------:R-:W-:-:S04]  /*17c0*/  @!UP0 UIADD3 UR4, UPT, UPT, -UR4, 0x100000, URZ ;  /* 0x0010000004048890 */ /* 0x000fc8000fffe1ff */
[----:B------:R-:W-:Y:S02]  /*17d0*/  @!UP0 USHF.L.U32 UR5, UR4, 0xb, URZ ;  /* 0x0000000b04058899 */ /* 0x000fe400080006ff */
[----:B------:R-:W-:Y:S01]  /*17e0*/  @!UP0 USHF.L.U32 UR4, UR4, 0x1, URZ ;  /* 0x0000000104048899 */ /* 0x000fe200080006ff */
[----:B------:R-:W-:Y:S01]  /*17f0*/  VOTEU.ALL UP0, P3 ;  /* 0x0000000000ff7886 */ /* 0x000fe20001800000 */
[----:B------:R-:W2:Y:S04]  /*1800*/  FENCE.VIEW.ASYNC.S ;  /* 0x00000000000073c6 */ /* 0x000ea80000000000 */
[----:B--2---:R2:W3:Y:S06]  /*1810*/  @!UP0 SYNCS.EXCH.64 URZ, [UR12+0x6000], UR8 ;  /* 0x006000080cff85b2 */ /* 0x0044ec0008000100 */
[----:B------:R2:W3:Y:S02]  /*1820*/  @!UP1 SYNCS.EXCH.64 URZ, [UR12+0x6010], UR4 ;  /* 0x006010040cff95b2 */ /* 0x0004e40008000100 */
[----:B---3--:R-:W-:Y:S06]  /*1830*/  BAR.SYNC.DEFER_BLOCKING 0x0 ;  /* 0x0000000000007b1d */ /* 0x008fec0000010000 */
[----:B------:R-:W-:Y:S05]  /*1840*/  @P3 BRA `(.L_x_54) ;  /* 0x00000000002c3947 */ /* 0x000fea0003800000 */
[----:B--2---:R-:W-:Y:S02]  /*1850*/  UMOV UR4, 0x1 ;  /* 0x0000000100047882 */ /* 0x004fe40000000000 */
[----:B------:R-:W-:-:S04]  /*1860*/  UIADD3 UR8, UPT, UPT, -UR4, 0x100000, URZ ;  /* 0x0010000004087890 */ /* 0x000fc8000fffe1ff */
[----:B------:R-:W-:Y:S02]  /*1870*/  USHF.L.U32 UR9, UR8, 0xb, URZ ;  /* 0x0000000b08097899 */ /* 0x000fe400080006ff */
[----:B------:R-:W-:Y:S02]  /*1880*/  USHF.L.U32 UR8, UR8, 0x1, URZ ;  /* 0x0000000108087899 */ /* 0x000fe400080006ff */
[----:B------:R-:W-:-:S04]  /*1890*/  UIADD3 UR4, UPT, UPT, -UR4, 0x100000, URZ ;  /* 0x0010000004047890 */ /* 0x000fc8000fffe1ff */
[----:B------:R-:W-:Y:S02]  /*18a0*/  USHF.L.U32 UR5, UR4, 0xb, URZ ;  /* 0x0000000b04057899 */ /* 0x000fe400080006ff */
[----:B------:R-:W-:Y:S01]  /*18b0*/  USHF.L.U32 UR4, UR4, 0x1, URZ ;  /* 0x0000000104047899 */ /* 0x000fe200080006ff */
[----:B------:R-:W2:Y:S03]  /*18c0*/  FENCE.VIEW.ASYNC.S ;  /* 0x00000000000073c6 */ /* 0x000ea60000000000 */
[----:B--2---:R3:W4:Y:S08]  /*18d0*/  SYNCS.EXCH.64 URZ, [UR12+0x6008], UR8 ;  /* 0x006008080cff75b2 */ /* 0x0047300008000100 */
[----:B------:R3:W2:Y:S02]  /*18e0*/  SYNCS.EXCH.64 URZ, [UR12+0x6018], UR4 ;  /* 0x006018040cff75b2 */ /* 0x0006a40008000100 */
[----:B---3--:R-:W-:Y:S01]  /*18f0*/  NOP ;  /* 0x0000000000007918 */ /* 0x008fe20000000000 */
.L_x_54:
[----:B--2---:R-:W-:Y:S05]  /*1900*/  BSYNC.RECONVERGENT B4 ;  /* 0x0000000000047941 */ /* 0x004fea0003800200 */
.L_x_53:
[----:B------:R-:W-:Y:S05]  /*1910*/  @!P0 BRA `(.L_x_55) ;  /* 0x0000000800388947 */ /* 0x000fea0003800000 */
[----:B----4-:R-:W-:Y:S01]  /*1920*/  BAR.SYNC.DEFER_BLOCKING 0x0 ;  /* 0x0000000000007b1d */ /* 0x010fe20000010000 */
[----:B------:R-:W-:Y:S01]  /*1930*/  ELECT P1, URZ, PT ;  /* 0x0000000000ff782f */ /* 0x000fe20003820000 */
[----:B------:R-:W-:Y:S01]  /*1940*/  @!P3 IMAD.MOV.U32 R2, RZ, RZ, 0x3000 ;  /* 0x00003000ff02b424 */ /* 0x000fe200078e00ff */
[----:B------:R-:W-:Y:S02]  /*1950*/  ULOP3.LUT UR6, UR13, 0x1, URZ, 0xc0, !UPT ;  /* 0x000000010d067892 */ /* 0x000fe4000f8ec0ff */
[----:B------:R-:W-:Y:S01]  /*1960*/  ISETP.LT.U32.AND P1, PT, R68, 0x20, P1 ;  /* 0x000000204400780c */ /* 0x000fe20000f21070 */
[----:B------:R-:W-:Y:S02]  /*1970*/  UIADD3 UR4, UPT, UPT, UR12, 0x4000, URZ ;  /* 0x000040000c047890 */ /* 0x000fe4000fffe0ff */
[----:B------:R-:W-:Y:S02]  /*1980*/  ULEA UR28, UR6, UR12, 0xc ;  /* 0x0000000c061c7291 */ /* 0x000fe4000f8e60ff */
[----:B------:R-:W-:Y:S01]  /*1990*/  ULEA UR30, UR6, UR16, 0x6 ;  /* 0x00000010061e7291 */ /* 0x000fe2000f8e30ff */
[----:B------:R-:W-:Y:S01]  /*19a0*/  UMOV UR7, UR11 ;  /* 0x0000000b00077c82 */ /* 0x000fe20008000000 */
[----:B------:R-:W-:-:S04]  /*19b0*/  ELECT P0, URZ, PT ;  /* 0x0000000000ff782f */ /* 0x000fc80003800000 */
[----:B------:R-:W-:Y:S02]  /*19c0*/  ISETP.LT.U32.AND P0, PT, R68, 0x40, P0 ;  /* 0x000000404400780c */ /* 0x000fe40000701070 */
[----:B------:R-:W-:Y:S01]  /*19d0*/  VOTEU.ANY UP0, P1 ;  /* 0x0000000000ff7886 */ /* 0x000fe20000800100 */
[----:B------:R-:W-:-:S04]  /*19e0*/  VOTEU.ANY UP2, P1 ;  /* 0x0000000000ff7886 */ /* 0x000fc80000840100 */
[----:B------:R-:W-:Y:S02]  /*19f0*/  @UP0 UIADD3 UR5, UPT, UPT, UR12, 0x6000, URZ ;  /* 0x000060000c050890 */ /* 0x000fe4000fffe0ff */
[----:B------:R2:W-:Y:S01]  /*1a00*/  @!P3 SYNCS.ARRIVE.TRANS64 RZ, [UR12+0x6000], R2 ;  /* 0x00600002ffffb9a7 */ /* 0x0005e2000800000c */
[----:B------:R-:W-:Y:S01]  /*1a10*/  @UP0 UMOV UR6, URZ ;  /* 0x000000ff00060c82 */ /* 0x000fe20008000000 */
[----:B------:R-:W-:Y:S01]  /*1a20*/  BAR.SYNC.DEFER_BLOCKING 0x0 ;  /* 0x0000000000007b1d */ /* 0x000fe20000010000 */
[----:B------:R-:W-:-:S05]  /*1a30*/  UISETP.NE.U32.AND UP0, UPT, UR13, URZ, UPT ;  /* 0x000000ff0d00728c */ /* 0x000fca000bf05070 */
[----:B------:R-:W-:Y:S01]  /*1a40*/  VOTEU.ANY UP1, P0 ;  /* 0x0000000000ff7886 */ /* 0x000fe20000020100 */
[----:B------:R-:W-:-:S04]  /*1a50*/  VOTEU.ANY UP3, P0 ;  /* 0x0000000000ff7886 */ /* 0x000fc80000060100 */
[----:B------:R-:W-:Y:S01]  /*1a60*/  @UP1 UIADD3 UR29, UPT, UPT, UR12, 0x6000, URZ ;  /* 0x000060000c1d1890 */ /* 0x000fe2000fffe0ff */
[----:B------:R-:W-:Y:S01]  /*1a70*/  @UP1 UMOV UR31, URZ ;  /* 0x000000ff001f1c82 */ /* 0x000fe20008000000 */
[----:B------:R2:W-:Y:S01]  /*1a80*/  @UP2 UTMALDG.2D [UR4], [UR20] ;  /* 0x00000004140025b4 */ /* 0x0005e20008008000 */
[----:B------:R3:W-:Y:S06]  /*1a90*/  MEMBAR.ALL.CTA ;  /* 0x0000000000007992 */ /* 0x0007ec0000008000 */
[----:B---3--:R-:W3:Y:S02]  /*1aa0*/  FENCE.VIEW.ASYNC.S ;  /* 0x00000000000073c6 */ /* 0x008ee40000000000 */
[----:B---3--:R-:W-:Y:S06]  /*1ab0*/  BAR.SYNC.DEFER_BLOCKING 0x0 ;  /* 0x0000000000007b1d */ /* 0x008fec0000010000 */
[----:B------:R2:W-:Y:S02]  /*1ac0*/  @UP3 UTMALDG.2D [UR28], [UR22] ;  /* 0x0000001c160035b4 */ /* 0x0005e40008008000 */
[----:B------:R-:W-:Y:S06]  /*1ad0*/  BAR.SYNC.DEFER_BLOCKING 0x0 ;  /* 0x0000000000007b1d */ /* 0x000fec0000010000 */
[----:B------:R-:W3:Y:S02]  /*1ae0*/  SYNCS.PHASECHK.TRANS64.TRYWAIT P0, [UR12+0x6000], RZ ;  /* 0x006000ffff0075a7 */ /* 0x000ee4000800110c */
[----:B--23--:R-:W-:Y:S05]  /*1af0*/  @!P0 BRA `(.L_x_56) ;  /* 0x0000000c00d48947 */ /* 0x00cfea0003800000 */
.L_x_70:
[----:B------:R-:W-:Y:S05]  /*1b00*/  BRA.U UP0, `(.L_x_57) ;  /* 0x0000000100587547 */ /* 0x000fea000b800000 */
[----:B------:R-:W-:Y:S02]  /*1b10*/  USHF.R.U32.HI UR6, URZ, 0x4, UR12 ;  /* 0x00000004ff067899 */ /* 0x000fe4000801160c */
[----:B------:R-:W-:Y:S02]  /*1b20*/  USHF.R.U32.HI UR4, URZ, 0x4, UR4 ;  /* 0x00000004ff047899 */ /* 0x000fe40008011604 */
[----:B------:R-:W-:Y:S02]  /*1b30*/  USGXT.U32 UR6, UR6, 0xe ;  /* 0x0000000e0606789a */ /* 0x000fe40008000000 */
[----:B------:R-:W-:Y:S01]  /*1b40*/  USGXT.U32 UR4, UR4, 0xe ;  /* 0x0000000e0404789a */ /* 0x000fe20008000000 */
[----:B------:R-:W-:Y:S01]  /*1b50*/  UMOV UR18, 0x1000080 ;  /* 0x0100008000127882 */ /* 0x000fe20000000000 */
[----:B------:R-:W-:Y:S01]  /*1b60*/  UMOV UR19, 0x40004040 ;  /* 0x4000404000137882 */ /* 0x000fe20000000000 */
[----:B------:R-:W-:Y:S01]  /*1b70*/  UMOV UR7, URZ ;  /* 0x000000ff00077c82 */ /* 0x000fe20008000000 */
[----:B------:R-:W-:Y:S01]  /*1b80*/  UMOV UR8, 0xfffffffe ;  /* 0xfffffffe00087882 */ /* 0x000fe20000000000 */
[----:B------:R-:W-:Y:S01]  /*1b90*/  UMOV UR9, 0x7fffbfdf ;  /* 0x7fffbfdf00097882 */ /* 0x000fe20000000000 */
[----:B------:R-:W-:Y:S01]  /*1ba0*/  UMOV UR5, URZ ;  /* 0x000000ff00057c82 */ /* 0x000fe20008000000 */
[----:B------:R-:W-:-:S02]  /*1bb0*/  UIADD3.64 UR18, UPT, UPT, UR6, UR18, URZ ;  /* 0x0000001206127297 */ /* 0x000fc4000fffe0ff */
[----:B------:R-:W-:Y:S02]  /*1bc0*/  ULOP3.LUT UR6, UR6, 0x1000000, URZ, 0xfc, !UPT ;  /* 0x0100000006067892 */ /* 0x000fe4000f8efcff */
[----:B------:R-:W-:Y:S01]  /*1bd0*/  UIADD3.64 UR8, UPT, UPT, UR4, -UR8, URZ ;  /* 0x8000000804087297 */ /* 0x000fe2000fffe0ff */
[----:B------:R-:W-:Y:S01]  /*1be0*/  UMOV UR26, 0x0 ;  /* 0x00000000001a7882 */ /* 0x000fe20000000000 */
[----:B------:R-:W-:Y:S01]  /*1bf0*/  UMOV UR27, 0x4210010 ;  /* 0x04210010001b7882 */ /* 0x000fe20000000000 */
[----:B------:R-:W-:Y:S01]  /*1c00*/  UMOV UR5, 0x80004020 ;  /* 0x8000402000057882 */ /* 0x000fe20000000000 */
[----:B------:R-:W-:Y:S01]  /*1c10*/  UMOV UR7, 0x40004040 ;  /* 0x4000404000077882 */ /* 0x000fe20000000000 */
[----:B------:R-:W-:Y:S01]  /*1c20*/  UMOV UR28, 0x0 ;  /* 0x00000000001c7882 */ /* 0x000fe20000000000 */
[----:B------:R-:W-:Y:S01]  /*1c30*/  UMOV UR29, 0x4210010 ;  /* 0x04210010001d7882 */ /* 0x000fe20000000000 */
[----:B------:R2:W-:Y:S02]  /*1c40*/  UTCHMMA gdesc[UR4], gdesc[UR6], tmem[UR24], tmem[UR26], idesc[UR27], !UPT ;  /* 0x00ff1a06040075ea */ /* 0x0005e4000f800018 */
[----:B------:R2:W-:Y:S01]  /*1c50*/  UTCHMMA gdesc[UR8], gdesc[UR18], tmem[UR24], tmem[UR28], idesc[UR29], UPT ;  /* 0x00ff1c12080075ea */ /* 0x0005e2000b800018 */
[----:B------:R-:W-:-:S02]  /*1c60*/  NOP ;  /* 0x0000000000007918 */ /* 0x000fc40000000000 */
.L_x_57:
[----:B------:R-:W-:Y:S01]  /*1c70*/  ELECT P0, URZ, PT ;  /* 0x0000000000ff782f */ /* 0x000fe20003800000 */
[----:B--2---:R-:W-:Y:S01]  /*1c80*/  UMOV UR4, UR10 ;  /* 0x0000000a00047c82 */ /* 0x004fe20008000000 */
[----:B------:R-:W-:Y:S02]  /*1c90*/  UMOV UR5, URZ ;  /* 0x000000ff00057c82 */ /* 0x000fe40008000000 */
[----:B------:R-:W-:-:S13]  /*1ca0*/  ISETP.LT.U32.AND P0, PT, R68, 0x20, P0 ;  /* 0x000000204400780c */ /* 0x000fda0000701070 */
[----:B------:R-:W-:Y:S01]  /*1cb0*/  VOTEU.ANY UP0, P0 ;  /* 0x0000000000ff7886 */ /* 0x000fe20000000100 */
[----:B------:R-:W-:Y:S01]  /*1cc0*/  VOTEU.ANY UP1, P0 ;  /* 0x0000000000ff7886 */ /* 0x000fe20000020100 */
[----:B------:R-:W-:-:S03]  /*1cd0*/  ISETP.GE.U32.AND P0, PT, R12, 0x21, PT ;  /* 0x000000210c00780c */ /* 0x000fc60003f06070 */
[----:B------:R-:W-:Y:S02]  /*1ce0*/  @UP0 UMOV UR4, UR4 ;  /* 0x0000000400040c82 */ /* 0x000fe40008000000 */
[----:B------:R2:W-:Y:S01]  /*1cf0*/  @UP1 UTCBAR [UR4], URZ ;  /* 0x000000ff040013e9 */ /* 0x0005e200080000ff */
[----:B------:R-:W-:Y:S06]  /*1d00*/  BAR.SYNC.DEFER_BLOCKING 0x0 ;  /* 0x0000000000007b1d */ /* 0x000fec0000010000 */
[----:B------:R-:W3:Y:S02]  /*1d10*/  SYNCS.PHASECHK.TRANS64.TRYWAIT P1, [UR12+0x6010], RZ ;  /* 0x006010ffff0075a7 */ /* 0x000ee4000802110c */
[----:B--23--:R-:W-:Y:S05]  /*1d20*/  @!P1 BRA `(.L_x_58) ;  /* 0x0000000c00549947 */ /* 0x00cfea0003800000 */
.L_x_71:
[----:B------:R-:W-:Y:S01]  /*1d30*/  IMAD.MOV.U32 R2, RZ, RZ, RZ ;  /* 0x000000ffff027224 */ /* 0x000fe200078e00ff */
[----:B------:R-:W-:Y:S06]  /*1d40*/  @!P0 BRA `(.L_x_55) ;  /* 0x00000004002c8947 */ /* 0x000fec0003800000 */
[----:B------:R-:W2:Y:S01]  /*1d50*/  LDCU UR19, c[0x0][0x3a0] ;  /* 0x00007400ff1377ac */ /* 0x000ea20008000800 */
[----:B------:R-:W-:Y:S01]  /*1d60*/  UMOV UR17, 0x1 ;  /* 0x0000000100117882 */ /* 0x000fe20000000000 */
[----:B------:R-:W-:-:S05]  /*1d70*/  UMOV UR10, 0x20 ;  /* 0x00000020000a7882 */ /* 0x000fca0000000000 */
.L_x_62:
[----:B------:R-:W-:Y:S01]  /*1d80*/  BAR.SYNC.DEFER_BLOCKING 0x0 ;  /* 0x0000000000007b1d */ /* 0x000fe20000010000 */
[----:B------:R-:W-:Y:S01]  /*1d90*/  ULEA UR18, UR17, UR12, 0x3 ;  /* 0x0000000c11127291 */ /* 0x000fe2000f8e18ff */
[----:B-----5:R-:W-:Y:S01]  /*1da0*/  @!P3 IMAD.MOV.U32 R3, RZ, RZ, 0x3000 ;  /* 0x00003000ff03b424 */ /* 0x020fe200078e00ff */
[----:B------:R-:W-:Y:S01]  /*1db0*/  ELECT P1, URZ, PT ;  /* 0x0000000000ff782f */ /* 0x000fe20003820000 */
[----:B------:R-:W-:-:S03]  /*1dc0*/  ULEA UR8, UR17, UR12, 0xc ;  /* 0x0000000c11087291 */ /* 0x000fc6000f8e60ff */
[----:B------:R-:W-:Y:S02]  /*1dd0*/  ISETP.LT.U32.AND P1, PT, R68, 0x20, P1 ;  /* 0x000000204400780c */ /* 0x000fe40000f21070 */
[----:B------:R-:W-:Y:S01]  /*1de0*/  ELECT P0, URZ, PT ;  /* 0x0000000000ff782f */ /* 0x000fe20003800000 */
[----:B------:R-:W-:-:S03]  /*1df0*/  UIADD3 UR8, UPT, UPT, UR8, 0x4000, URZ ;  /* 0x0000400008087890 */ /* 0x000fc6000fffe0ff */
[----:B------:R-:W-:Y:S01]  /*1e00*/  ISETP.LT.U32.AND P0, PT, R68, 0x40, P0 ;  /* 0x000000404400780c */ /* 0x000fe20000701070 */
[----:B------:R-:W-:Y:S02]  /*1e10*/  ULEA UR4, UR17, UR12, 0xd ;  /* 0x0000000c11047291 */ /* 0x000fe4000f8e68ff */
[----:B------:R-:W-:Y:S01]  /*1e20*/  ULOP3.LUT UR5, UR13, 0x1, URZ, 0xc0, !UPT ;  /* 0x000000010d057892 */ /* 0x000fe2000f8ec0ff */
[----:B------:R-:W-:-:S03]  /*1e30*/  UMOV UR31, UR10 ;  /* 0x0000000a001f7c82 */ /* 0x000fc60008000000 */
[----:B------:R-:W-:Y:S01]  /*1e40*/  ULEA UR28, UR5, UR4, 0xc ;  /* 0x00000004051c7291 */ /* 0x000fe2000f8e60ff */
[----:B------:R-:W-:Y:S01]  /*1e50*/  VOTEU.ANY UP0, P1 ;  /* 0x0000000000ff7886 */ /* 0x000fe20000800100 */
[----:B------:R-:W-:Y:S01]  /*1e60*/  ULEA UR30, UR5, UR16, 0x6 ;  /* 0x00000010051e7291 */ /* 0x000fe2000f8e30ff */
[----:B------:R3:W-:Y:S03]  /*1e70*/  @!P3 SYNCS.ARRIVE.TRANS64 RZ, [UR18+0x6000], R3 ;  /* 0x00600003ffffb9a7 */ /* 0x0007e60008000012 */
[----:B------:R-:W-:Y:S01]  /*1e80*/  VOTEU.ANY UP1, P0 ;  /* 0x0000000000ff7886 */ /* 0x000fe20000020100 */
[----:B------:R-:W-:Y:S01]  /*1e90*/  @UP0 UIADD3 UR9, UPT, UPT, UR18, 0x6000, URZ ;  /* 0x0000600012090890 */ /* 0x000fe2000fffe0ff */
[----:B------:R-:W-:Y:S01]  /*1ea0*/  VOTEU.ANY UP0, P1 ;  /* 0x0000000000ff7886 */ /* 0x000fe20000800100 */
[----:B------:R-:W-:Y:S02]  /*1eb0*/  BAR.SYNC.DEFER_BLOCKING 0x0 ;  /* 0x0000000000007b1d */ /* 0x000fe40000010000 */
[----:B------:R-:W-:Y:S01]  /*1ec0*/  @UP1 UIADD3 UR29, UPT, UPT, UR18, 0x6000, URZ ;  /* 0x00006000121d1890 */ /* 0x000fe2000fffe0ff */
[----:B---3--:R-:W-:-:S03]  /*1ed0*/  IMAD.U32 R3, R2, -0x80000000, RZ ;  /* 0x8000000002037824 */ /* 0x008fc600078e00ff */
[----:B------:R-:W-:Y:S01]  /*1ee0*/  VOTEU.ANY UP1, P0 ;  /* 0x0000000000ff7886 */ /* 0x000fe20000020100 */
[----:B------:R3:W-:Y:S01]  /*1ef0*/  @UP0 UTMALDG.2D [UR8], [UR20] ;  /* 0x00000008140005b4 */ /* 0x0007e20008008000 */
[----:B------:R-:W-:Y:S01]  /*1f00*/  UISETP.NE.U32.AND UP0, UPT, UR13, URZ, UPT ;  /* 0x000000ff0d00728c */ /* 0x000fe2000bf05070 */
[----:B------:R4:W-:Y:S06]  /*1f10*/  MEMBAR.ALL.CTA ;  /* 0x0000000000007992 */ /* 0x0009ec0000008000 */
[----:B----4-:R-:W4:Y:S02]  /*1f20*/  FENCE.VIEW.ASYNC.S ;  /* 0x00000000000073c6 */ /* 0x010f240000000000 */
[----:B----4-:R-:W-:Y:S06]  /*1f30*/  BAR.SYNC.DEFER_BLOCKING 0x0 ;  /* 0x0000000000007b1d */ /* 0x010fec0000010000 */
[----:B------:R3:W-:Y:S02]  /*1f40*/  @UP1 UTMALDG.2D [UR28], [UR22] ;  /* 0x0000001c160015b4 */ /* 0x0007e40008008000 */
[----:B------:R-:W-:Y:S06]  /*1f50*/  BAR.SYNC.DEFER_BLOCKING 0x0 ;  /* 0x0000000000007b1d */ /* 0x000fec0000010000 */
[----:B------:R-:W4:Y:S02]  /*1f60*/  SYNCS.PHASECHK.TRANS64.TRYWAIT P0, [UR18+0x6000], R3 ;  /* 0x00600003ff0075a7 */ /* 0x000f240008001112 */
[----:B---34-:R-:W-:Y:S05]  /*1f70*/  @!P0 BRA `(.L_x_59) ;  /* 0x0000000800cc8947 */ /* 0x018fea0003800000 */
.L_x_72:
[----:B------:R-:W-:Y:S05]  /*1f80*/  BRA.U UP0, `(.L_x_60) ;  /* 0x0000000100507547 */ /* 0x000fea000b800000 */
[----:B------:R-:W-:Y:S02]  /*1f90*/  USHF.R.U32.HI UR6, URZ, 0x4, UR8 ;  /* 0x00000004ff067899 */ /* 0x000fe40008011608 */
[----:B------:R-:W-:Y:S02]  /*1fa0*/  USHF.R.U32.HI UR8, URZ, 0x4, UR4 ;  /* 0x00000004ff087899 */ /* 0x000fe40008011604 */
[----:B------:R-:W-:Y:S02]  /*1fb0*/  USGXT.U32 UR6, UR6, 0xe ;  /* 0x0000000e0606789a */ /* 0x000fe40008000000 */
[----:B------:R-:W-:Y:S02]  /*1fc0*/  USGXT.U32 UR8, UR8, 0xe ;  /* 0x0000000e0808789a */ /* 0x000fe40008000000 */
[----:B------:R-:W-:Y:S02]  /*1fd0*/  UIADD3 UR26, UP0, UPT, UR6, 0x2, URZ ;  /* 0x00000002061a7890 */ /* 0x000fe4000ff1e0ff */
[----:B------:R-:W-:Y:S01]  /*1fe0*/  UIADD3 UR28, UP1, UPT, UR8, 0x1000080, URZ ;  /* 0x01000080081c7890 */ /* 0x000fe2000ff3e0ff */
[----:B------:R-:W-:Y:S01]  /*1ff0*/  UMOV UR4, URZ ;  /* 0x000000ff00047c82 */ /* 0x000fe20008000000 */
[----:B------:R-:W-:Y:S01]  /*2000*/  UMOV UR5, URZ ;  /* 0x000000ff00057c82 */ /* 0x000fe20008000000 */
[----:B------:R-:W-:-:S02]  /*2010*/  ULOP3.LUT UR8, UR8, 0x1000000, URZ, 0xfc, !UPT ;  /* 0x0100000008087892 */ /* 0x000fc4000f8efcff */
[----:B------:R-:W-:Y:S02]  /*2020*/  UIADD3.X UR27, UPT, UPT, UR4, -0x7fffbfe0, URZ, UP0, !UPT ;  /* 0x80004020041b7890 */ /* 0x000fe400087fe4ff */
[----:B------:R-:W-:Y:S01]  /*2030*/  UIADD3.X UR29, UPT, UPT, UR5, 0x40004040, URZ, UP1, !UPT ;  /* 0x40004040051d7890 */ /* 0x000fe20008ffe4ff */
[----:B------:R-:W-:Y:S01]  /*2040*/  UMOV UR30, 0x0 ;  /* 0x00000000001e7882 */ /* 0x000fe20000000000 */
[----:B------:R-:W-:Y:S01]  /*2050*/  UMOV UR31, 0x4210010 ;  /* 0x04210010001f7882 */ /* 0x000fe20000000000 */
[----:B------:R-:W-:Y:S01]  /*2060*/  UMOV UR7, 0x80004020 ;  /* 0x8000402000077882 */ /* 0x000fe20000000000 */
[----:B------:R-:W-:Y:S01]  /*2070*/  UMOV UR9, 0x40004040 ;  /* 0x4000404000097882 */ /* 0x000fe20000000000 */
[----:B------:R-:W-:Y:S01]  /*2080*/  UMOV UR4, 0x0 ;  /* 0x0000000000047882 */ /* 0x000fe20000000000 */
[----:B------:R-:W-:Y:S01]  /*2090*/  UMOV UR5, 0x4210010 ;  /* 0x0421001000057882 */ /* 0x000fe20000000000 */
[----:B------:R3:W-:Y:S02]  /*20a0*/  UTCHMMA gdesc[UR6], gdesc[UR8], tmem[UR24], tmem[UR30], idesc[UR31], UPT ;  /* 0x00ff1e08060075ea */ /* 0x0007e4000b800018 */
[----:B------:R3:W-:Y:S01]  /*20b0*/  UTCHMMA gdesc[UR26], gdesc[UR28], tmem[UR24], tmem[UR4], idesc[UR5], UPT ;  /* 0x00ff041c1a0075ea */ /* 0x0007e2000b800018 */
[----:B------:R-:W-:-:S02]  /*20c0*/  NOP ;  /* 0x0000000000007918 */ /* 0x000fc40000000000 */
.L_x_60:
[----:B------:R-:W-:Y:S01]  /*20d0*/  ELECT P0, URZ, PT ;  /* 0x0000000000ff782f */ /* 0x000fe20003800000 */
[----:B---3--:R-:W-:-:S03]  /*20e0*/  UIADD3 UR4, UPT, UPT, UR18, 0x6010, URZ ;  /* 0x0000601012047890 */ /* 0x008fc6000fffe0ff */
[----:B------:R-:W-:Y:S01]  /*20f0*/  ISETP.LT.U32.AND P0, PT, R68, 0x20, P0 ;  /* 0x000000204400780c */ /* 0x000fe20000701070 */
[----:B------:R-:W-:-:S12]  /*2100*/  UMOV UR5, URZ ;  /* 0x000000ff00057c82 */ /* 0x000fd80008000000 */
[----:B------:R-:W-:Y:S01]  /*2110*/  VOTEU.ANY UP0, P0 ;  /* 0x0000000000ff7886 */ /* 0x000fe20000000100 */
[----:B------:R-:W-:-:S04]  /*2120*/  VOTEU.ANY UP1, P0 ;  /* 0x0000000000ff7886 */ /* 0x000fc80000020100 */
[----:B------:R-:W-:Y:S02]  /*2130*/  @UP0 UMOV UR4, UR4 ;  /* 0x0000000400040c82 */ /* 0x000fe40008000000 */
[----:B------:R3:W-:Y:S01]  /*2140*/  @UP1 UTCBAR [UR4], URZ ;  /* 0x000000ff040013e9 */ /* 0x0007e200080000ff */
[----:B------:R-:W-:Y:S06]  /*2150*/  BAR.SYNC.DEFER_BLOCKING 0x0 ;  /* 0x0000000000007b1d */ /* 0x000fec0000010000 */
[----:B------:R-:W4:Y:S02]  /*2160*/  SYNCS.PHASECHK.TRANS64.TRYWAIT P0, [UR18+0x6010], R3 ;  /* 0x00601003ff0075a7 */ /* 0x000f240008001112 */
[----:B---34-:R-:W-:Y:S05]  /*2170*/  @!P0 BRA `(.L_x_61) ;  /* 0x0000000800588947 */ /* 0x018fea0003800000 */
.L_x_73:
[----:B------:R-:W-:Y:S02]  /*2180*/  UIADD3 UR17, UPT, UPT, UR17, 0x1, URZ ;  /* 0x0000000111117890 */ /* 0x000fe4000fffe0ff */
[----:B------:R-:W-:Y:S02]  /*2190*/  UIADD3 UR10, UPT, UPT, UR10, 0x20, URZ ;  /* 0x000000200a0a7890 */ /* 0x000fe4000fffe0ff */
[----:B------:R-:W-:-:S04]  /*21a0*/  UISETP.NE.U32.AND UP0, UPT, UR17, 0x2, UPT ;  /* 0x000000021100788c */ /* 0x000fc8000bf05070 */
[----:B------:R-:W-:Y:S02]  /*21b0*/  USEL UR17, UR17, URZ, UP0 ;  /* 0x000000ff11117287 */ /* 0x000fe40008000000 */
[----:B------:R-:W-:Y:S02]  /*21c0*/  USEL UR4, URZ, 0x1, UP0 ;  /* 0x00000001ff047887 */ /* 0x000fe40008000000 */
[----:B--2---:R-:W-:-:S04]  /*21d0*/  UISETP.GE.AND UP0, UPT, UR10, UR19, UPT ;  /* 0x000000130a00728c */ /* 0x004fc8000bf06270 */
[----:B------:R-:W-:-:S05]  /*21e0*/  LOP3.LUT R2, R2, UR4, RZ, 0x3c, !PT ;  /* 0x0000000402027c12 */ /* 0x000fca000f8e3cff */
[----:B------:R-:W-:Y:S05]  /*21f0*/  BRA.U !UP0, `(.L_x_62) ;  /* 0xfffffff908e07547 */ /* 0x000fea000b83ffff */
.L_x_55:
[----:B----4-:R-:W-:Y:S06]  /*2200*/  BAR.SYNC.DEFER_BLOCKING 0x0 ;  /* 0x0000000000007b1d */ /* 0x010fec0000010000 */
[----:B------:R-:W-:Y:S04]  /*2210*/  BSSY.RECONVERGENT B4, `(.L_x_63) ;  /* 0x0000004000047945 */ /* 0x000fe80003800200 */
[----:B------:R-:W-:Y:S05]  /*2220*/  @P3 BRA `(.L_x_64) ;  /* 0x0000000000083947 */ /* 0x000fea0003800000 */
[----:B------:R-:W2:Y:S02]  /*2230*/  SYNCS.CCTL.IV [UR12+0x6000] ;  /* 0x00600000ff0079b1 */ /* 0x000ea4000800000c */
[----:B--2---:R-:W2:Y:S02]  /*2240*/  SYNCS.CCTL.IV [UR12+0x6010] ;  /* 0x00601000ff0079b1 */ /* 0x004ea4000800000c */
.L_x_64:
[----:B------:R-:W-:Y:S05]  /*2250*/  BSYNC.RECONVERGENT B4 ;  /* 0x0000000000047941 */ /* 0x000fea0003800200 */
.L_x_63:
[----:B--2---:R-:W-:Y:S06]  /*2260*/  BAR.SYNC.DEFER_BLOCKING 0x0 ;  /* 0x0000000000007b1d */ /* 0x004fec0000010000 */
[----:B------:R-:W-:Y:S04]  /*2270*/  BSSY.RECONVERGENT B4, `(.L_x_65) ;  /* 0x0000004000047945 */ /* 0x000fe80003800200 */
[----:B------:R-:W-:Y:S05]  /*2280*/  @P3 BRA `(.L_x_66) ;  /* 0x0000000000083947 */ /* 0x000fea0003800000 */
[----:B------:R-:W2:Y:S02]  /*2290*/  SYNCS.CCTL.IV [UR12+0x6008] ;  /* 0x00600800ff0079b1 */ /* 0x000ea4000800000c */
[----:B--2---:R-:W2:Y:S02]  /*22a0*/  SYNCS.CCTL.IV [UR12+0x6018] ;  /* 0x00601800ff0079b1 */ /* 0x004ea4000800000c */
.L_x_66:
[----:B------:R-:W-:Y:S05]  /*22b0*/  BSYNC.RECONVERGENT B4 ;  /* 0x0000000000047941 */ /* 0x000fea0003800200 */
.L_x_65:
[----:B------:R-:W-:Y:S01]  /*22c0*/  USHF.L.U32 UR4, UR13, 0x15, URZ ;  /* 0x000000150d047899 */ /* 0x000fe200080006ff */
[C---:B------:R-:W-:Y:S01]  /*22d0*/  IMAD.SHL.U32 R4, R0.reuse, 0x80, RZ ;  /* 0x0000008000047824 */ /* 0x040fe200078e00ff */
[----:B------:R-:W-:Y:S01]  /*22e0*/  ELECT P0, URZ, PT ;  /* 0x0000000000ff782f */ /* 0x000fe20003800000 */
[C---:B------:R-:W-:Y:S01]  /*22f0*/  IMAD.SHL.U32 R2, R0.reuse, 0x40, RZ ;  /* 0x0000004000027824 */ /* 0x040fe200078e00ff */
[----:B------:R-:W-:Y:S01]  /*2300*/  ULOP3.LUT UR4, UR4, 0x600000, URZ, 0xc0, !UPT ;  /* 0x0060000004047892 */ /* 0x000fe2000f8ec0ff */
[----:B-----5:R-:W-:Y:S01]  /*2310*/  IMAD.SHL.U32 R3, R0, 0x10, RZ ;  /* 0x0000001000037824 */ /* 0x020fe200078e00ff */
[----:B------:R-:W-:Y:S01]  /*2320*/  LOP3.LUT R5, R4, 0x780, RZ, 0xc0, !PT ;  /* 0x0000078004057812 */ /* 0x000fe200078ec0ff */
[----:B------:R-:W-:Y:S01]  /*2330*/  IMAD.SHL.U32 R0, R0, 0x200, RZ ;  /* 0x0000020000007824 */ /* 0x000fe200078e00ff */
[----:B------:R-:W-:Y:S01]  /*2340*/  LOP3.LUT R2, R2, 0x1800, RZ, 0xc0, !PT ;  /* 0x0000180002027812 */ /* 0x000fe200078ec0ff */
[----:B------:R-:W-:Y:S01]  /*2350*/  UIADD3 UR4, UPT, UPT, UR24, UR4, URZ ;  /* 0x0000000418047290 */ /* 0x000fe2000fffe0ff */
[----:B------:R-:W-:Y:S01]  /*2360*/  ISETP.LT.U32.AND P0, PT, R68, 0x40, P0 ;  /* 0x000000404400780c */ /* 0x000fe20000701070 */
[----:B------:R-:W-:Y:S01]  /*2370*/  ULOP3.LUT UR13, UR13, 0x1, URZ, 0xc0, !UPT ;  /* 0x000000010d0d7892 */ /* 0x000fe2000f8ec0ff */
[----:B------:R-:W-:Y:S01]  /*2380*/  LOP3.LUT R5, R5, 0x2000, R0, 0xf8, !PT ;  /* 0x0000200005057812 */ /* 0x000fe200078ef800 */
[----:B------:R-:W-:Y:S01]  /*2390*/  UMOV UR6, UR11 ;  /* 0x0000000b00067c82 */ /* 0x000fe20008000000 */
[----:B------:R-:W-:Y:S01]  /*23a0*/  LOP3.LUT R2, R2, 0x70, R3, 0xf8, !PT ;  /* 0x0000007002027812 */ /* 0x000fe200078ef803 */
[----:B------:R-:W-:-:S03]  /*23b0*/  ULEA UR5, UR13, UR16, 0x6 ;  /* 0x000000100d057291 */ /* 0x000fc6000f8e30ff */
[----:B------:R-:W-:Y:S02]  /*23c0*/  LOP3.LUT R0, R5, R2, RZ, 0xfc, !PT ;  /* 0x0000000205007212 */ /* 0x000fe400078efcff */
[----:B------:R-:W-:Y:S01]  /*23d0*/  LDTM.16dp32bit_t0_t15.x64 R4, tmem[UR4] ;  /* 0x00000004000479ee */ /* 0x000fe20008b00000 */
[----:B------:R-:W3:Y:S01]  /*23e0*/  LDTM.16dp32bit_t16_t31.x64 R4, tmem[UR4+0x40] ;  /* 0x00004004000479ee */ /* 0x000ee20008b20000 */
[----:B------:R-:W-:Y:S01]  /*23f0*/  NOP ;  /* 0x0000000000007918 */ /* 0x000fe20000000000 */
[C---:B------:R-:W-:Y:S01]  /*2400*/  LOP3.LUT R2, R0.reuse, 0x10, RZ, 0x3c, !PT ;  /* 0x0000001000027812 */ /* 0x040fe200078e3cff */
[----:B------:R-:W-:Y:S01]  /*2410*/  ULEA UR4, UR13, UR12, 0xd ;  /* 0x0000000c0d047291 */ /* 0x000fe2000f8e68ff */
[----:B------:R-:W-:Y:S01]  /*2420*/  LOP3.LUT R3, R0, 0x20, RZ, 0x3c, !PT ;  /* 0x0000002000037812 */ /* 0x000fe200078e3cff */
[----:B---3--:R-:W-:Y:S01]  /*2430*/  VOTEU.ANY UP1, P0 ;  /* 0x0000000000ff7886 */ /* 0x008fe20000020100 */
[----:B------:R-:W-:Y:S01]  /*2440*/  VOTEU.ANY UP0, P0 ;  /* 0x0000000000ff7886 */ /* 0x000fe20000000100 */
[----:B------:R-:W-:-:S02]  /*2450*/  F2FP.F16.F32.PACK_AB R4, R5, R4 ;  /* 0x000000040504723e */ /* 0x000fc400000000ff */
[----:B------:R-:W-:Y:S02]  /*2460*/  F2FP.F16.F32.PACK_AB R5, R7, R6 ;  /* 0x000000060705723e */ /* 0x000fe400000000ff */
[----:B------:R-:W-:Y:S02]  /*2470*/  F2FP.F16.F32.PACK_AB R12, R13, R12 ;  /* 0x0000000c0d0c723e */ /* 0x000fe400000000ff */
[----:B------:R-:W-:Y:S02]  /*2480*/  F2FP.F16.F32.PACK_AB R6, R9, R8 ;  /* 0x000000080906723e */ /* 0x000fe400000000ff */
[----:B------:R-:W-:Y:S02]  /*2490*/  F2FP.F16.F32.PACK_AB R7, R11, R10 ;  /* 0x0000000a0b07723e */ /* 0x000fe400000000ff */
[----:B------:R-:W-:Y:S02]  /*24a0*/  F2FP.F16.F32.PACK_AB R13, R15, R14 ;  /* 0x0000000e0f0d723e */ /* 0x000fe400000000ff */
[----:B------:R-:W-:Y:S01]  /*24b0*/  F2FP.F16.F32.PACK_AB R20, R21, R20 ;  /* 0x000000141514723e */ /* 0x000fe200000000ff */
[----:B--2---:R2:W-:Y:S01]  /*24c0*/  STS.128 [R0+UR12], R4 ;  /* 0x0000000400007988 */ /* 0x0045e20008000c0c */
[----:B------:R-:W-:-:S02]  /*24d0*/  F2FP.F16.F32.PACK_AB R14, R17, R16 ;  /* 0x00000010110e723e */ /* 0x000fc400000000ff */
[----:B------:R-:W-:Y:S02]  /*24e0*/  F2FP.F16.F32.PACK_AB R15, R19, R18 ;  /* 0x00000012130f723e */ /* 0x000fe400000000ff */
[----:B------:R-:W-:Y:S02]  /*24f0*/  F2FP.F16.F32.PACK_AB R21, R23, R22 ;  /* 0x000000161715723e */ /* 0x000fe400000000ff */
[----:B------:R-:W-:Y:S01]  /*2500*/  F2FP.F16.F32.PACK_AB R28, R29, R28 ;  /* 0x0000001c1d1c723e */ /* 0x000fe200000000ff */
[----:B------:R2:W-:Y:S01]  /*2510*/  STS.128 [R2+UR12], R12 ;  /* 0x0000000c02007988 */ /* 0x0005e20008000c0c */
[----:B------:R-:W-:Y:S02]  /*2520*/  F2FP.F16.F32.PACK_AB R22, R25, R24 ;  /* 0x000000181916723e */ /* 0x000fe400000000ff */
[----:B------:R-:W-:Y:S02]  /*2530*/  F2FP.F16.F32.PACK_AB R23, R27, R26 ;  /* 0x0000001a1b17723e */ /* 0x000fe400000000ff */
[----:B------:R-:W-:-:S02]  /*2540*/  F2FP.F16.F32.PACK_AB R29, R31, R30 ;  /* 0x0000001e1f1d723e */ /* 0x000fc400000000ff */
[----:B------:R-:W-:Y:S01]  /*2550*/  F2FP.F16.F32.PACK_AB R36, R37, R36 ;  /* 0x000000242524723e */ /* 0x000fe200000000ff */
[----:B------:R2:W-:Y:S01]  /*2560*/  STS.128 [R3+UR12], R20 ;  /* 0x0000001403007988 */ /* 0x0005e20008000c0c */
[----:B------:R-:W-:Y:S02]  /*2570*/  F2FP.F16.F32.PACK_AB R30, R33, R32 ;  /* 0x00000020211e723e */ /* 0x000fe400000000ff */
[----:B------:R-:W-:Y:S02]  /*2580*/  F2FP.F16.F32.PACK_AB R31, R35, R34 ;  /* 0x00000022231f723e */ /* 0x000fe400000000ff */
[----:B------:R-:W-:Y:S02]  /*2590*/  F2FP.F16.F32.PACK_AB R37, R39, R38 ;  /* 0x000000262725723e */ /* 0x000fe400000000ff */
[----:B------:R-:W-:Y:S02]  /*25a0*/  F2FP.F16.F32.PACK_AB R44, R45, R44 ;  /* 0x0000002c2d2c723e */ /* 0x000fe400000000ff */
[----:B------:R-:W-:-:S02]  /*25b0*/  LOP3.LUT R8, R0, 0x30, RZ, 0x3c, !PT ;  /* 0x0000003000087812 */ /* 0x000fc400078e3cff */
[----:B------:R-:W-:Y:S02]  /*25c0*/  F2FP.F16.F32.PACK_AB R38, R41, R40 ;  /* 0x000000282926723e */ /* 0x000fe400000000ff */
[----:B------:R-:W-:Y:S01]  /*25d0*/  F2FP.F16.F32.PACK_AB R39, R43, R42 ;  /* 0x0000002a2b27723e */ /* 0x000fe200000000ff */
[----:B------:R2:W-:Y:S01]  /*25e0*/  STS.128 [R8+UR12], R28 ;  /* 0x0000001c08007988 */ /* 0x0005e20008000c0c */
[----:B------:R-:W-:Y:S02]  /*25f0*/  F2FP.F16.F32.PACK_AB R45, R47, R46 ;  /* 0x0000002e2f2d723e */ /* 0x000fe400000000ff */
[----:B------:R-:W-:Y:S02]  /*2600*/  F2FP.F16.F32.PACK_AB R52, R53, R52 ;  /* 0x000000343534723e */ /* 0x000fe400000000ff */
[----:B------:R-:W-:Y:S02]  /*2610*/  LOP3.LUT R9, R0, 0x40, RZ, 0x3c, !PT ;  /* 0x0000004000097812 */ /* 0x000fe400078e3cff */
[----:B------:R-:W-:-:S02]  /*2620*/  F2FP.F16.F32.PACK_AB R46, R49, R48 ;  /* 0x00000030312e723e */ /* 0x000fc400000000ff */
[----:B------:R-:W-:Y:S01]  /*2630*/  F2FP.F16.F32.PACK_AB R47, R51, R50 ;  /* 0x00000032332f723e */ /* 0x000fe200000000ff */
[----:B------:R2:W-:Y:S01]  /*2640*/  STS.128 [R9+UR12], R36 ;  /* 0x0000002409007988 */ /* 0x0005e20008000c0c */
[----:B------:R-:W-:Y:S02]  /*2650*/  F2FP.F16.F32.PACK_AB R53, R55, R54 ;  /* 0x000000363735723e */ /* 0x000fe400000000ff */
[----:B------:R-:W-:Y:S02]  /*2660*/  F2FP.F16.F32.PACK_AB R60, R61, R60 ;  /* 0x0000003c3d3c723e */ /* 0x000fe400000000ff */
[----:B------:R-:W-:Y:S02]  /*2670*/  LOP3.LUT R10, R0, 0x50, RZ, 0x3c, !PT ;  /* 0x00000050000a7812 */ /* 0x000fe400078e3cff */
[----:B------:R-:W-:Y:S02]  /*2680*/  F2FP.F16.F32.PACK_AB R54, R57, R56 ;  /* 0x000000383936723e */ /* 0x000fe400000000ff */
[----:B------:R-:W-:Y:S01]  /*2690*/  F2FP.F16.F32.PACK_AB R55, R59, R58 ;  /* 0x0000003a3b37723e */ /* 0x000fe200000000ff */
[----:B------:R2:W-:Y:S01]  /*26a0*/  STS.128 [R10+UR12], R44 ;  /* 0x0000002c0a007988 */ /* 0x0005e20008000c0c */
[----:B------:R-:W-:-:S02]  /*26b0*/  F2FP.F16.F32.PACK_AB R61, R63, R62 ;  /* 0x0000003e3f3d723e */ /* 0x000fc400000000ff */
[C---:B------:R-:W-:Y:S02]  /*26c0*/  LOP3.LUT R11, R0.reuse, 0x60, RZ, 0x3c, !PT ;  /* 0x00000060000b7812 */ /* 0x040fe400078e3cff */
[----:B------:R-:W-:Y:S02]  /*26d0*/  F2FP.F16.F32.PACK_AB R62, R65, R64 ;  /* 0x00000040413e723e */ /* 0x000fe400000000ff */
[----:B------:R-:W-:Y:S01]  /*26e0*/  F2FP.F16.F32.PACK_AB R63, R67, R66 ;  /* 0x00000042433f723e */ /* 0x000fe200000000ff */
[----:B------:R2:W-:Y:S01]  /*26f0*/  STS.128 [R11+UR12], R52 ;  /* 0x000000340b007988 */ /* 0x0005e20008000c0c */
[----:B------:R-:W-:-:S05]  /*2700*/  LOP3.LUT R16, R0, 0x70, RZ, 0x3c, !PT ;  /* 0x0000007000107812 */ /* 0x000fca00078e3cff */
[----:B------:R2:W-:Y:S01]  /*2710*/  STS.128 [R16+UR12], R60 ;  /* 0x0000003c10007988 */ /* 0x0005e20008000c0c */
[----:B------:R3:W-:Y:S06]  /*2720*/  MEMBAR.ALL.CTA ;  /* 0x0000000000007992 */ /* 0x0007ec0000008000 */
[----:B---3--:R-:W3:Y:S02]  /*2730*/  FENCE.VIEW.ASYNC.S ;  /* 0x00000000000073c6 */ /* 0x008ee40000000000 */
[----:B---3--:R-:W-:Y:S06]  /*2740*/  BAR.SYNC.DEFER_BLOCKING 0x0 ;  /* 0x0000000000007b1d */ /* 0x008fec0000010000 */
[----:B------:R2:W-:Y:S01]  /*2750*/  @UP1 UTMASTG.2D [UR4], [UR14] ;  /* 0x000000040e0013b5 */ /* 0x0005e20008008000 */
[----:B------:R0:W-:Y:S01]  /*2760*/  UTMACMDFLUSH ;  /* 0x00000000000079b7 */ /* 0x0001e20000000000 */
[----:B------:R-:W-:-:S04]  /*2770*/  DEPBAR.LE SB0, 0x0 ;  /* 0x000080000000791a */ /* 0x000fc80000000000 */
[----:B------:R-:W-:Y:S08]  /*2780*/  BAR.SYNC.DEFER_BLOCKING 0x0 ;  /* 0x0000000000007b1d */ /* 0x000ff00000010000 */
[----:B------:R-:W-:Y:S06]  /*2790*/  BAR.SYNC.DEFER_BLOCKING 0x0 ;  /* 0x0000000000007b1d */ /* 0x000fec0000010000 */
[----:B--2---:R-:W-:Y:S05]  /*27a0*/  @P2 BRA `(.L_x_67) ;  /* 0x0000000000a02947 */ /* 0x004fea0003800000 */
[----:B------:R-:W2:Y:S01]  /*27b0*/  S2UR UR5, SR_CgaCtaId ;  /* 0x00000000000579c3 */ /* 0x000ea20000008800 */
[----:B------:R-:W-:Y:S01]  /*27c0*/  NOP ;  /* 0x0000000000007918 */ /* 0x000fe20000000000 */
[----:B------:R-:W-:Y:S01]  /*27d0*/  UMOV UR4, 0x50 ;  /* 0x0000005000047882 */ /* 0x000fe20000000000 */
[----:B------:R-:W-:Y:S02]  /*27e0*/  IMAD.U32 R0, RZ, RZ, UR24 ;  /* 0x00000018ff007e24 */ /* 0x000fe4000f8e00ff */
[----:B------:R-:W-:Y:S02]  /*27f0*/  IMAD.MOV.U32 R3, RZ, RZ, 0xf ;  /* 0x0000000fff037424 */ /* 0x000fe400078e00ff */
[----:B------:R-:W-:Y:S01]  /*2800*/  IMAD.MOV.U32 R7, RZ, RZ, 0x1 ;  /* 0x00000001ff077424 */ /* 0x000fe200078e00ff */
[----:B------:R-:W-:-:S04]  /*2810*/  LOP3.LUT R0, R0, 0xffff, RZ, 0xc0, !PT ;  /* 0x0000ffff00007812 */ /* 0x000fc800078ec0ff */
[----:B------:R-:W-:-:S05]  /*2820*/  SHF.R.U32.HI R0, RZ, 0x5, R0 ;  /* 0x00000005ff007819 */ /* 0x000fca0000011600 */
[----:B------:R-:W-:Y:S01]  /*2830*/  VIADD R2, R0, 0x10 ;  /* 0x0000001000027836 */ /* 0x000fe20000000000 */
[----:B------:R-:W-:Y:S01]  /*2840*/  SHF.L.U32 R0, R3, R0, RZ ;  /* 0x0000000003007219 */ /* 0x000fe200000006ff */
[----:B--2---:R-:W-:-:S03]  /*2850*/  ULEA UR6, UR5, UR4, 0x18 ;  /* 0x0000000405067291 */ /* 0x004fc6000f8ec0ff */
[----:B------:R-:W-:-:S04]  /*2860*/  SHF.L.U32 R3, R7, R2, RZ ;  /* 0x0000000207037219 */ /* 0x000fc800000006ff */
[----:B------:R-:W-:Y:S02]  /*2870*/  LOP3.LUT R0, R3, R0, RZ, 0xfc, !PT ;  /* 0x0000000003007212 */ /* 0x000fe400078efcff */
[----:B------:R-:W2:Y:S02]  /*2880*/  LDS R5, [UR6] ;  /* 0x00000006ff057984 */ /* 0x000ea40008000800 */
[C---:B------:R-:W-:Y:S02]  /*2890*/  LOP3.LUT R2, R0.reuse, 0xffff, RZ, 0xc0, !PT ;  /* 0x0000ffff00027812 */ /* 0x040fe400078ec0ff */
[----:B--2---:R-:W-:-:S04]  /*28a0*/  LOP3.LUT R3, R0, 0xffff, R5, 0x80, !PT ;  /* 0x0000ffff00037812 */ /* 0x004fc800078e8005 */
[----:B------:R-:W-:-:S13]  /*28b0*/  ISETP.NE.AND P0, PT, R3, R2, PT ;  /* 0x000000020300720c */ /* 0x000fda0003f05270 */
[----:B------:R-:W-:Y:S05]  /*28c0*/  @P0 BRA `(.L_x_68) ;  /* 0x0000000000500947 */ /* 0x000fea0003800000 */
[----:B------:R-:W-:Y:S02]  /*28d0*/  SHF.R.U32.HI R5, RZ, 0x10, R5 ;  /* 0x00000010ff057819 */ /* 0x000fe40000011605 */
[----:B------:R-:W-:-:S04]  /*28e0*/  SHF.R.U32.HI R2, RZ, 0x10, R0 ;  /* 0x00000010ff027819 */ /* 0x000fc80000011600 */
[----:B------:R-:W-:-:S04]  /*28f0*/  LOP3.LUT R5, R5, R2, RZ, 0xc0, !PT ;  /* 0x0000000205057212 */ /* 0x000fc800078ec0ff */
[----:B------:R-:W-:-:S13]  /*2900*/  ISETP.NE.AND P0, PT, R5, R2, PT ;  /* 0x000000020500720c */ /* 0x000fda0003f05270 */
[----:B------:R-:W-:Y:S05]  /*2910*/  @P0 BRA `(.L_x_69) ;  /* 0x0000000000300947 */ /* 0x000fea0003800000 */
[----:B------:R-:W-:Y:S01]  /*2920*/  R2UR UR4, R0 ;  /* 0x00000000000472ca */ /* 0x000fe200000e0000 */
[----:B------:R-:W-:Y:S01]  /*2930*/  VOTEU.ANY UR5, UPT, PT ;  /* 0x0000000000057886 */ /* 0x000fe200038e0100 */
[----:B------:R-:W2:Y:S01]  /*2940*/  S2R R0, SR_LANEID ;  /* 0x0000000000007919 */ /* 0x000ea20000000000 */
[----:B------:R-:W-:-:S10]  /*2950*/  UFLO.U32 UR5, UR5 ;  /* 0x00000005000572bd */ /* 0x000fd400080e0000 */
[----:B------:R-:W-:-:S06]  /*2960*/  ULOP3.LUT UR4, URZ, UR4, URZ, 0x33, !UPT ;  /* 0x00000004ff047292 */ /* 0x000fcc000f8e33ff */
[----:B------:R-:W-:-:S04]  /*2970*/  IMAD.U32 R2, RZ, RZ, UR4 ;  /* 0x00000004ff027e24 */ /* 0x000fc8000f8e00ff */
[----:B------:R-:W3:Y:S02]  /*2980*/  REDUX UR7, R2 ;  /* 0x00000000020773c4 */ /* 0x000ee40000000000 */
[----:B------:R4:W-:Y:S01]  /*2990*/  UTCATOMSWS.AND URZ, UR4 ;  /* 0x0000000400ff79e3 */ /* 0x0009e20008000000 */
[----:B--2---:R-:W-:Y:S01]  /*29a0*/  ISETP.EQ.U32.AND P0, PT, R0, UR5, PT ;  /* 0x0000000500007c0c */ /* 0x004fe2000bf02070 */
[----:B---3--:R-:W-:-:S12]  /*29b0*/  IMAD.U32 R0, RZ, RZ, UR7 ;  /* 0x00000007ff007e24 */ /* 0x008fd8000f8e00ff */
[----:B------:R4:W-:Y:S01]  /*29c0*/  @P0 ATOMS.AND RZ, [UR6], R0 ;  /* 0x00000000ffff098c */ /* 0x0009e2000a800006 */
[----:B------:R-:W-:Y:S05]  /*29d0*/  BRA `(.L_x_67) ;  /* 0x0000000000147947 */ /* 0x000fea0003800000 */
.L_x_69:
[----:B------:R-:W-:-:S07]  /*29e0*/  MOV R2, 0x2a00 ;  /* 0x00002a0000027802 */ /* 0x000fce0000000f00 */
[----:B-1----:R-:W-:Y:S05]  /*29f0*/  CALL.REL.NOINC `($__internal_0_$__cuda_sm10x_tcgen05_guardrail_trap_col_being_dealloced_not_returned_by_alloc) ;  /* 0x0000000000447944 */ /* 0x002fea0003c00000 */
[----:B------:R-:W-:Y:S05]  /*2a00*/  BRA `(.L_x_67) ;  /* 0x0000000000087947 */ /* 0x000fea0003800000 */
.L_x_68:
[----:B------:R-:W-:-:S07]  /*2a10*/  MOV R2, 0x2a30 ;  /* 0x00002a3000027802 */ /* 0x000fce0000000f00 */
[----:B-1----:R-:W-:Y:S05]  /*2a20*/  CALL.REL.NOINC `($__internal_2_$__cuda_sm10x_tcgen05_guardrail_trap_unallocated_columns_being_dealloced) ;  /* 0x0000000000507944 */ /* 0x002fea0003c00000 */
.L_x_67:
[----:B------:R-:W-:Y:S01]  /*2a30*/  NOP ;  /* 0x0000000000007918 */ /* 0x000fe20000000000 */
[----:B----4-:R-:W-:Y:S05]  /*2a40*/  EXIT ;  /* 0x000000000000794d */ /* 0x010fea0003800000 */
.L_x_56:
[----:B------:R-:W2:Y:S02]  /*2a50*/  SYNCS.PHASECHK.TRANS64.TRYWAIT P0, [UR12+0x6000], RZ ;  /* 0x006000ffff0075a7 */ /* 0x000ea4000800110c */
[----:B--2---:R-:W-:Y:S05]  /*2a60*/  @!P0 BRA `(.L_x_56) ;  /* 0xfffffffc00f88947 */ /* 0x004fea000383ffff */
[----:B------:R-:W-:Y:S05]  /*2a70*/  BRA `(.L_x_70) ;  /* 0xfffffff000207947 */ /* 0x000fea000383ffff */
.L_x_58:
[----:B------:R-:W2:Y:S02]  /*2a80*/  SYNCS.PHASECHK.TRANS64.TRYWAIT P1, [UR12+0x6010], RZ ;  /* 0x006010ffff0075a7 */ /* 0x000ea4000802110c */
[----:B--2---:R-:W-:Y:S05]  /*2a90*/  @!P1 BRA `(.L_x_58) ;  /* 0xfffffffc00f89947 */ /* 0x004fea000383ffff */
[----:B------:R-:W-:Y:S05]  /*2aa0*/  BRA `(.L_x_71) ;  /* 0xfffffff000a07947 */ /* 0x000fea000383ffff */
.L_x_59:
[----:B------:R-:W3:Y:S02]  /*2ab0*/  SYNCS.PHASECHK.TRANS64.TRYWAIT P0, [UR18+0x6000], R3 ;  /* 0x00600003ff0075a7 */ /* 0x000ee40008001112 */
[----:B---3--:R-:W-:Y:S05]  /*2ac0*/  @!P0 BRA `(.L_x_59) ;  /* 0xfffffffc00f88947 */ /* 0x008fea000383ffff */
[----:B------:R-:W-:Y:S05]  /*2ad0*/  BRA `(.L_x_72) ;  /* 0xfffffff400287947 */ /* 0x000fea000383ffff */
.L_x_61:
[----:B------:R-:W3:Y:S02]  /*2ae0*/  SYNCS.PHASECHK.TRANS64.TRYWAIT P0, [UR18+0x6010], R3 ;  /* 0x00601003ff0075a7 */ /* 0x000ee40008001112 */
[----:B---3--:R-:W-:Y:S05]  /*2af0*/  @!P0 BRA `(.L_x_61) ;  /* 0xfffffffc00f88947 */ /* 0x008fea000383ffff */
[----:B------:R-:W-:Y:S05]  /*2b00*/  BRA `(.L_x_73) ;  /* 0xfffffff4009c7947 */ /* 0x000fea000383ffff */
        .weak           $__internal_0_$__cuda_sm10x_tcgen05_guardrail_trap_col_being_dealloced_not_returned_by_alloc
        .type           $__internal_0_$__cuda_sm10x_tcgen05_guardrail_trap_col_being_dealloced_not_returned_by_alloc,@function
        .size           $__internal_0_$__cuda_sm10x_tcgen05_guardrail_trap_col_being_dealloced_not_returned_by_alloc,($__internal_1_$__cuda_sm10x_tcgen05_guardrail_trap_phase_invalid_during_alloc - $__internal_0_$__cuda_sm10x_tcgen05_guardrail_trap_col_being_dealloced_not_returned_by_alloc)
$__internal_0_$__cuda_sm10x_tcgen05_guardrail_trap_col_being_dealloced_not_returned_by_alloc:
[----:B------:R-:W-:Y:S05]  /*2b10*/  BPT.TRAP 0x1 ;  /* 0x000000040000795c */ /* 0x000fea0000300000 */
[----:B------:R-:W-:-:S04]  /*2b20*/  IMAD.MOV.U32 R3, RZ, RZ, 0x0 ;  /* 0x00000000ff037424 */ /* 0x000fc800078e00ff */
[----:B------:R-:W-:Y:S05]  /*2b30*/  RET.REL.NODEC R2 `(gluon_tcgen05) ;  /* 0xffffffd402307950 */ /* 0x000fea0003c3ffff */
        .weak           $__internal_1_$__cuda_sm10x_tcgen05_guardrail_trap_phase_invalid_during_alloc
        .type           $__internal_1_$__cuda_sm10x_tcgen05_guardrail_trap_phase_invalid_during_alloc,@function
        .size           $__internal_1_$__cuda_sm10x_tcgen05_guardrail_trap_phase_invalid_during_alloc,($__internal_2_$__cuda_sm10x_tcgen05_guardrail_trap_unallocated_columns_being_dealloced - $__internal_1_$__cuda_sm10x_tcgen05_guardrail_trap_phase_invalid_during_alloc)
$__internal_1_$__cuda_sm10x_tcgen05_guardrail_trap_phase_invalid_during_alloc:
[----:B------:R-:W-:Y:S05]  /*2b40*/  BPT.TRAP 0x1 ;  /* 0x000000040000795c */ /* 0x000fea0000300000 */
[----:B------:R-:W-:-:S04]  /*2b50*/  IMAD.MOV.U32 R3, RZ, RZ, 0x0 ;  /* 0x00000000ff037424 */ /* 0x000fc800078e00ff */
[----:B------:R-:W-:Y:S05]  /*2b60*/  RET.REL.NODEC R2 `(gluon_tcgen05) ;  /* 0xffffffd402247950 */ /* 0x000fea0003c3ffff */
        .weak           $__internal_2_$__cuda_sm10x_tcgen05_guardrail_trap_unallocated_columns_being_dealloced
        .type           $__internal_2_$__cuda_sm10x_tcgen05_guardrail_trap_unallocated_columns_being_dealloced,@function
        .size           $__internal_2_$__cuda_sm10x_tcgen05_guardrail_trap_unallocated_columns_being_dealloced,(.L_x_77 - $__internal_2_$__cuda_sm10x_tcgen05_guardrail_trap_unallocated_columns_being_dealloced)
$__internal_2_$__cuda_sm10x_tcgen05_guardrail_trap_unallocated_columns_being_dealloced:
[----:B------:R-:W-:Y:S05]  /*2b70*/  BPT.TRAP 0x1 ;  /* 0x000000040000795c */ /* 0x000fea0000300000 */
[----:B------:R-:W-:-:S04]  /*2b80*/  IMAD.MOV.U32 R3, RZ, RZ, 0x0 ;  /* 0x00000000ff037424 */ /* 0x000fc800078e00ff */
[----:B------:R-:W-:Y:S05]  /*2b90*/  RET.REL.NODEC R2 `(gluon_tcgen05) ;  /* 0xffffffd402187950 */ /* 0x000fea0003c3ffff */
.L_x_74:
[----:B------:R-:W-:-:S00]  /*2ba0*/  BRA `(.L_x_74) ;  /* 0xfffffffc00fc7947 */ /* 0x000fc0000383ffff */
[----:B------:R-:W-:-:S00]  /*2bb0*/  NOP ;  /* 0x0000000000007918 */ /* 0x000fc00000000000 */
        /* <DEDUP_REMOVED lines=12> */
.L_x_77:


//--------------------- .nv.shared.gluon_tcgen05  --------------------------
	.section	.nv.shared.gluon_tcgen05,"aw",@nobits
	.sectionflags	@""
	.align	16
	.zero		1024


//--------------------- .nv.shared.reserved.0     --------------------------
	.section	.nv.shared.reserved.0,"aw",@nobits
	.align	8
	.weak		__nv_reservedSMEM_offset_0_alias
	.size		__nv_reservedSMEM_offset_0_alias, 0, 64
	.other		__nv_reservedSMEM_offset_0_alias,@"STO_CUDA_RESERVED_SHARED STV_DEFAULT"
__nv_reservedSMEM_offset_0_alias:
	.zero		0
.nv.shared.reserved.0:
	.zero		64
	.weak		__nv_reservedSMEM_allocation_phase
	.type		__nv_reservedSMEM_allocation_phase,@object
	.size		__nv_reservedSMEM_allocation_phase,(.L_0 - __nv_reservedSMEM_allocation_phase)
__nv_reservedSMEM_allocation_phase:
	.zero		1
.L_0:
	.zero		7
	.weak		__nv_reservedSMEM_devtool_atexit_pc
	.type		__nv_reservedSMEM_devtool_atexit_pc,@object
	.size		__nv_reservedSMEM_devtool_atexit_pc,(__nv_reservedSMEM_allocation_mask - __nv_reservedSMEM_devtool_atexit_pc)
__nv_reservedSMEM_devtool_atexit_pc:
	.zero		8
	.weak		__nv_reservedSMEM_allocation_mask
	.type		__nv_reservedSMEM_allocation_mask,@object
	.size		__nv_reservedSMEM_allocation_mask,(.L_2 - __nv_reservedSMEM_allocation_mask)
__nv_reservedSMEM_allocation_mask:
	.zero		4
.L_2:


//--------------------- .nv.constant0.gluon_tcgen05 --------------------------
	.section	.nv.constant0.gluon_tcgen05,"a",@progbits
	.sectionflags	@""
	.align	4
.nv.constant0.gluon_tcgen05:
	.zero		976


//--------------------- SYMBOLS --------------------------

	.type		.nv.reservedSmem.offset0,@object
	.size		.nv.reservedSmem.offset0,0x4
	.type		.nv.reservedSmem.cap,@object
	.size		.nv.reservedSmem.cap,0x4
